def gluon_wgmma(
    a_ptr,
    b_ptr,
    c_ptr,
    M,
    N,
    K,
    stride_am,
    stride_bk,
    stride_cm,
    BLOCK_M: gl.constexpr,
    BLOCK_N: gl.constexpr,
    BLOCK_K: gl.constexpr,
    DTYPE: gl.constexpr,
    A_LAYOUT: gl.constexpr,
    B_LAYOUT: gl.constexpr,
    C_LAYOUT: gl.constexpr,
    B_SHAPE: gl.constexpr,
    TRANS_B: gl.constexpr,
    NUM_BUFFERS: gl.constexpr,
    NUM_WARPS: gl.constexpr,
):
    a_desc = tma.make_tensor_descriptor(
        a_ptr, [M, K], [stride_am, 1], [BLOCK_M, BLOCK_K], A_LAYOUT
    )
    b_desc = tma.make_tensor_descriptor(
        b_ptr,
        [N, K] if TRANS_B else [K, N],
        [stride_bk, 1],
        B_SHAPE,
        B_LAYOUT,
    )
    c_desc = tma.make_tensor_descriptor(
        c_ptr, [M, N], [stride_cm, 1], [BLOCK_M, BLOCK_N], C_LAYOUT
    )

    a_bufs = gl.allocate_shared_memory(
        DTYPE, [NUM_BUFFERS, BLOCK_M, BLOCK_K], A_LAYOUT
    )
    b_bufs = gl.allocate_shared_memory(DTYPE, [NUM_BUFFERS] + B_SHAPE, B_LAYOUT)

    pid_m = gl.program_id(0)
    pid_n = gl.program_id(1)
    off_m = pid_m * BLOCK_M
    off_n = pid_n * BLOCK_N

    mma_layout: gl.constexpr = pick_wgmma_layout(DTYPE, BLOCK_M, BLOCK_N, NUM_WARPS)
    acc = warpgroup_mma_init(
        gl.zeros((BLOCK_M, BLOCK_N), dtype=gl.float32, layout=mma_layout)
    )

    bars = gl.allocate_shared_memory(
        gl.int64, [NUM_BUFFERS, 1], mbarrier.MBarrierLayout()
    )
    for i in gl.static_range(NUM_BUFFERS):
        mbarrier.init(bars.index(i), count=1)
    idx = 0
    phase = 0

    for k in range(0, K, BLOCK_K):
        a = a_bufs.index(idx)
        b = b_bufs.index(idx)
        bar = bars.index(idx)
        mbarrier.expect(bar, a_desc.block_type.nbytes + b_desc.block_type.nbytes)
        tma.async_copy_global_to_shared(a_desc, [off_m, k], bar, a)
        tma.async_copy_global_to_shared(
            b_desc, [off_n, k] if TRANS_B else [k, off_n], bar, b
        )
        mbarrier.wait(bar, phase=phase)

        if TRANS_B:
            b = b.permute((1, 0))
        acc = warpgroup_mma_wait(num_outstanding=0, deps=(acc,))
        acc = warpgroup_mma(a, b, acc, is_async=True)

        idx += 1
        if idx == NUM_BUFFERS:
            idx = 0
            phase ^= 1

    acc = warpgroup_mma_wait(num_outstanding=0, deps=(acc,))
    for i in gl.static_range(NUM_BUFFERS):
        mbarrier.invalidate(bars.index(i))

    c_smem = gl.allocate_shared_memory(DTYPE, [BLOCK_M, BLOCK_N], C_LAYOUT)
    c_smem.store(acc.to(DTYPE))
    fence_async_shared()
    tma.async_copy_shared_to_global(c_desc, [off_m, off_n], c_smem)
    tma.store_wait(pendings=0)

# config = {"BLOCK_K": 128, "BLOCK_M": 64, "BLOCK_N": 64, "arch": "sm_90", "dtype": "bf16", "num_buffers": 4, "num_warps": 8, "trans_b": 0}
# arch = sm_90


// ===== COMPILED SASS (sm_90a) =====

	.target	sm_90a

	.elftype	@"ET_EXEC"


//--------------------- .note.nv.tkinfo           --------------------------
	.section	.note.nv.tkinfo,"",@"SHT_NOTE"
	.sectionflags	@"SHF_NOTE_NV_TKINFO"
	.tkinfo
        /*0018*/ 	.word	0x00000002
        /*0030*/ 	.string	""
        /*0030*/ 	.string	"ptxas"
        /*0030*/ 	.string	"Cuda compilation tools, release 13.0, V13.0.88"
        /*0030*/ 	.string	"Build cuda_13.0.r13.0/compiler.36424714_0"
        /*0030*/ 	.string	"-v  -suppress-debug-info  -lineinfo  -arch sm_90a "



//--------------------- .note.nv.cuinfo           --------------------------
	.section	.note.nv.cuinfo,"",@"SHT_NOTE"
	.sectionflags	@"SHF_NOTE_NV_CUINFO"
        /*0018*/ 	.short	0x0002
        /*001a*/ 	.short	0x005a
        /*001c*/ 	.short	0x0082
	.zero		2


//--------------------- .nv.info                  --------------------------
	.section	.nv.info,"",@"SHT_CUDA_INFO"
	.align	4


	//----- nvinfo : EIATTR_REGCOUNT
	.align		4
        /*0000*/ 	.byte	0x04, 0x2f
        /*0002*/ 	.short	(.L_1 - .L_0)
	.align		4
.L_0:
        /*0004*/ 	.word	index@(gluon_wgmma)
        /*0008*/ 	.word	0x0000002a


	//----- nvinfo : EIATTR_FRAME_SIZE
	.align		4
.L_1:
        /*000c*/ 	.byte	0x04, 0x11
        /*000e*/ 	.short	(.L_3 - .L_2)
	.align		4
.L_2:
        /*0010*/ 	.word	index@(gluon_wgmma)
        /*0014*/ 	.word	0x00000000


	//----- nvinfo : EIATTR_MIN_STACK_SIZE
	.align		4
.L_3:
        /*0018*/ 	.byte	0x04, 0x12
        /*001a*/ 	.short	(.L_5 - .L_4)
	.align		4
.L_4:
        /*001c*/ 	.word	index@(gluon_wgmma)
        /*0020*/ 	.word	0x00000000
.L_5:


//--------------------- .nv.compat                --------------------------
	.section	.nv.compat,"",@"SHT_CUDA_COMPAT_INFO"
	.align	4
        /*0000*/ 	.byte	0x02, 0x09, 0x01, 0x00, 0x02, 0x02, 0x04, 0x00, 0x02, 0x05, 0x05, 0x00, 0x03, 0x07, 0x01, 0x01
        /*0010*/ 	.byte	0x02, 0x03, 0x03, 0x00, 0x02, 0x06, 0x01, 0x00, 0x04, 0x0b, 0x08, 0x00, 0x00, 0x00, 0x00, 0x00
        /*0020*/ 	.byte	0x00, 0x00, 0x00, 0x00


//--------------------- .nv.info.gluon_wgmma      --------------------------
	.section	.nv.info.gluon_wgmma,"",@"SHT_CUDA_INFO"
	.sectionflags	@""
	.align	4


	//----- nvinfo : EIATTR_CUDA_API_VERSION
	.align		4
        /*0000*/ 	.byte	0x04, 0x37
        /*0002*/ 	.short	(.L_7 - .L_6)
.L_6:
        /*0004*/ 	.word	0x00000082


	//----- nvinfo : EIATTR_KPARAM_INFO
	.align		4
.L_7:
        /*0008*/ 	.byte	0x04, 0x17
        /*000a*/ 	.short	(.L_9 - .L_8)
.L_8:
        /*000c*/ 	.word	0x00000000
        /*0010*/ 	.short	0x000a
        /*0012*/ 	.short	0x0048
        /*0014*/ 	.byte	0x00, 0xf4, 0x21, 0x00


	//----- nvinfo : EIATTR_KPARAM_INFO
	.align		4
.L_9:
        /*0018*/ 	.byte	0x04, 0x17
        /*001a*/ 	.short	(.L_11 - .L_10)
.L_10:
        /*001c*/ 	.word	0x00000000
        /*0020*/ 	.short	0x0009
        /*0022*/ 	.short	0x0040
        /*0024*/ 	.byte	0x00, 0xf4, 0x21, 0x00


	//----- nvinfo : EIATTR_KPARAM_INFO
	.align		4
.L_11:
        /*0028*/ 	.byte	0x04, 0x17
        /*002a*/ 	.short	(.L_13 - .L_12)
.L_12:
        /*002c*/ 	.word	0x00000000
        /*0030*/ 	.short	0x0008
        /*0032*/ 	.short	0x0038
        /*0034*/ 	.byte	0x00, 0xf0, 0x21, 0x00


	//----- nvinfo : EIATTR_KPARAM_INFO
	.align		4
.L_13:
        /*0038*/ 	.byte	0x04, 0x17
        /*003a*/ 	.short	(.L_15 - .L_14)
.L_14:
        /*003c*/ 	.word	0x00000000
        /*0040*/ 	.short	0x0007
        /*0042*/ 	.short	0x0030
        /*0044*/ 	.byte	0x00, 0xf0, 0x21, 0x00


	//----- nvinfo : EIATTR_KPARAM_INFO
	.align		4
.L_15:
        /*0048*/ 	.byte	0x04, 0x17
        /*004a*/ 	.short	(.L_17 - .L_16)
.L_16:
        /*004c*/ 	.word	0x00000000
        /*0050*/ 	.short	0x0006
        /*0052*/ 	.short	0x0028
        /*0054*/ 	.byte	0x00, 0xf0, 0x21, 0x00


	//----- nvinfo : EIATTR_KPARAM_INFO
	.align		4
.L_17:
        /*0058*/ 	.byte	0x04, 0x17
        /*005a*/ 	.short	(.L_19 - .L_18)
.L_18:
        /*005c*/ 	.word	0x00000000
        /*0060*/ 	.short	0x0005
        /*0062*/ 	.short	0x0020
        /*0064*/ 	.byte	0x00, 0xf0, 0x11, 0x00


	//----- nvinfo : EIATTR_KPARAM_INFO
	.align		4
.L_19:
        /*0068*/ 	.byte	0x04, 0x17
        /*006a*/ 	.short	(.L_21 - .L_20)
.L_20:
        /*006c*/ 	.word	0x00000000
        /*0070*/ 	.short	0x0004
        /*0072*/ 	.short	0x001c
        /*0074*/ 	.byte	0x00, 0xf0, 0x11, 0x00


	//----- nvinfo : EIATTR_KPARAM_INFO
	.align		4
.L_21:
        /*0078*/ 	.byte	0x04, 0x17
        /*007a*/ 	.short	(.L_23 - .L_22)
.L_22:
        /*007c*/ 	.word	0x00000000
        /*0080*/ 	.short	0x0003
        /*0082*/ 	.short	0x0018
        /*0084*/ 	.byte	0x00, 0xf0, 0x11, 0x00


	//----- nvinfo : EIATTR_KPARAM_INFO
	.align		4
.L_23:
        /*0088*/ 	.byte	0x04, 0x17
        /*008a*/ 	.short	(.L_25 - .L_24)
.L_24:
        /*008c*/ 	.word	0x00000000
        /*0090*/ 	.short	0x0002
        /*0092*/ 	.short	0x0010
        /*0094*/ 	.byte	0x00, 0xf4, 0x21, 0x00


	//----- nvinfo : EIATTR_KPARAM_INFO
	.align		4
.L_25:
        /*0098*/ 	.byte	0x04, 0x17
        /*009a*/ 	.short	(.L_27 - .L_26)
.L_26:
        /*009c*/ 	.word	0x00000000
        /*00a0*/ 	.short	0x0001
        /*00a2*/ 	.short	0x0008
        /*00a4*/ 	.byte	0x00, 0xf4, 0x21, 0x00


	//----- nvinfo : EIATTR_KPARAM_INFO
	.align		4
.L_27:
        /*00a8*/ 	.byte	0x04, 0x17
        /*00aa*/ 	.short	(.L_29 - .L_28)
.L_28:
        /*00ac*/ 	.word	0x00000000
        /*00b0*/ 	.short	0x0000
        /*00b2*/ 	.short	0x0000
        /*00b4*/ 	.byte	0x00, 0xf4, 0x21, 0x00


	//----- nvinfo : EIATTR_SPARSE_MMA_MASK
	.align		4
.L_29:
        /*00b8*/ 	.byte	0x03, 0x50
        /*00ba*/ 	.short	0x0000


	//----- nvinfo : EIATTR_MAXREG_COUNT
	.align		4
        /*00bc*/ 	.byte	0x03, 0x1b
        /*00be*/ 	.short	0x00ff


	//----- nvinfo : EIATTR_NUM_BARRIERS
	.align		4
        /*00c0*/ 	.byte	0x02, 0x4c
        /*00c2*/ 	.byte	0x01
	.zero		1


	//----- nvinfo : EIATTR_MERCURY_ISA_VERSION
	.align		4
        /*00c4*/ 	.byte	0x03, 0x5f
        /*00c6*/ 	.short	0x0101


	//----- nvinfo : EIATTR_INT_WARP_WIDE_INSTR_OFFSETS
	.align		4
        /*00c8*/ 	.byte	0x04, 0x31
        /*00ca*/ 	.short	(.L_31 - .L_30)


	//   ....[0]....
.L_30:
        /*00cc*/ 	.word	0x000012d0


	//   ....[1]....
        /*00d0*/ 	.word	0x000012f0


	//   ....[2]....
        /*00d4*/ 	.word	0x00001300


	//   ....[3]....
        /*00d8*/ 	.word	0x00001310


	//   ....[4]....
        /*00dc*/ 	.word	0x00001420


	//   ....[5]....
        /*00e0*/ 	.word	0x000016a0


	//   ....[6]....
        /*00e4*/ 	.word	0x000016b0


	//   ....[7]....
        /*00e8*/ 	.word	0x00001730


	//   ....[8]....
        /*00ec*/ 	.word	0x00001740


	//   ....[9]....
        /*00f0*/ 	.word	0x00001c70


	//   ....[10]....
        /*00f4*/ 	.word	0x00001c80


	//----- nvinfo : EIATTR_COOP_GROUP_MASK_REGIDS
	.align		4
.L_31:
        /*00f8*/ 	.byte	0x04, 0x29
        /*00fa*/ 	.short	(.L_33 - .L_32)


	//   ....[0]....
.L_32:
        /*00fc*/ 	.word	0xffffffff


	//   ....[1]....
        /*0100*/ 	.word	0xffffffff


	//   ....[2]....
        /*0104*/ 	.word	0xffffffff


	//----- nvinfo : EIATTR_COOP_GROUP_INSTR_OFFSETS
	.align		4
.L_33:
        /*0108*/ 	.byte	0x04, 0x28
        /*010a*/ 	.short	(.L_35 - .L_34)


	//   ....[0]....
.L_34:
        /*010c*/ 	.word	0x00000150


	//   ....[1]....
        /*0110*/ 	.word	0x00000720


	//   ....[2]....
        /*0114*/ 	.word	0x00000cd0


	//----- nvinfo : EIATTR_MBARRIER_INSTR_OFFSETS
	.align		4
.L_35:
        /*0118*/ 	.byte	0x04, 0x39
        /*011a*/ 	.short	(.L_37 - .L_36)


	//   ....[0]....
.L_36:
        /*011c*/ 	.word	0x00001450
        /*0120*/ 	.word	0x000000ff
        /*0124*/ 	.word	0x00020000
        /*0128*/ 	.short	0x0100
        /*012a*/ 	.byte	0x10
	.zero		1


	//   ....[1]....
        /*012c*/ 	.word	0x00001470
        /*0130*/ 	.word	0x000000ff
        /*0134*/ 	.word	0x00020008
        /*0138*/ 	.short	0x0100
        /*013a*/ 	.byte	0x10
	.zero		1


	//   ....[2]....
        /*013c*/ 	.word	0x000014a0
        /*0140*/ 	.word	0x000000ff
        /*0144*/ 	.word	0x00020010
        /*0148*/ 	.short	0x0100
        /*014a*/ 	.byte	0x10
	.zero		1


	//   ....[3]....
        /*014c*/ 	.word	0x000014c0
        /*0150*/ 	.word	0x000000ff
        /*0154*/ 	.word	0x00020018
        /*0158*/ 	.short	0x0100
        /*015a*/ 	.byte	0x10
	.zero		1


	//   ....[4]....
        /*015c*/ 	.word	0x00001820
        /*0160*/ 	.word	0x000000ff
        /*0164*/ 	.word	0x00020000
        /*0168*/ 	.short	0x010a
        /*016a*/ 	.byte	0x1f
	.zero		1


	//   ....[5]....
        /*016c*/ 	.word	0x00001bb0
        /*0170*/ 	.word	0x000000ff
        /*0174*/ 	.word	0x00020000
        /*0178*/ 	.short	0x0108
        /*017a*/ 	.byte	0x10
	.zero		1


	//   ....[6]....
        /*017c*/ 	.word	0x00001c50
        /*0180*/ 	.word	0x000000ff
        /*0184*/ 	.word	0x00020008
        /*0188*/ 	.short	0x0108
        /*018a*/ 	.byte	0x10
	.zero		1


	//   ....[7]....
        /*018c*/ 	.word	0x00001cb0
        /*0190*/ 	.word	0x000000ff
        /*0194*/ 	.word	0x00020010
        /*0198*/ 	.short	0x0108
        /*019a*/ 	.byte	0x10
	.zero		1


	//   ....[8]....
        /*019c*/ 	.word	0x00001cd0
        /*01a0*/ 	.word	0x000000ff
        /*01a4*/ 	.word	0x00020018
        /*01a8*/ 	.short	0x0108
        /*01aa*/ 	.byte	0x10
	.zero		1


	//   ....[9]....
        /*01ac*/ 	.word	0x00001d80
        /*01b0*/ 	.word	0x000000ff
        /*01b4*/ 	.word	0x00020000
        /*01b8*/ 	.short	0x010a
        /*01ba*/ 	.byte	0x1f
	.zero		1


	//----- nvinfo : EIATTR_NUM_MBARRIERS
	.align		4
.L_37:
        /*01bc*/ 	.byte	0x03, 0x38
        /*01be*/ 	.short	0x0004


	//----- nvinfo : EIATTR_EXIT_INSTR_OFFSETS
	.align		4
        /*01c0*/ 	.byte	0x04, 0x1c
        /*01c2*/ 	.short	(.L_39 - .L_38)


	//   ....[0]....
.L_38:
        /*01c4*/ 	.word	0x00001d70


	//----- nvinfo : EIATTR_REQNTID
	.align		4
.L_39:
        /*01c8*/ 	.byte	0x04, 0x10
        /*01ca*/ 	.short	(.L_41 - .L_40)
.L_40:
        /*01cc*/ 	.word	0x00000100
        /*01d0*/ 	.word	0x00000001
        /*01d4*/ 	.word	0x00000001


	//----- nvinfo : EIATTR_CRS_STACK_SIZE
	.align		4
.L_41:
        /*01d8*/ 	.byte	0x04, 0x1e
        /*01da*/ 	.short	(.L_43 - .L_42)
.L_42:
        /*01dc*/ 	.word	0x00000000


	//----- nvinfo : EIATTR_CBANK_PARAM_SIZE
	.align		4
.L_43:
        /*01e0*/ 	.byte	0x03, 0x19
        /*01e2*/ 	.short	0x0050


	//----- nvinfo : EIATTR_PARAM_CBANK
	.align		4
        /*01e4*/ 	.byte	0x04, 0x0a
        /*01e6*/ 	.short	(.L_45 - .L_44)
	.align		4
.L_44:
        /*01e8*/ 	.word	index@(.nv.constant0.gluon_wgmma)
        /*01ec*/ 	.short	0x0210
        /*01ee*/ 	.short	0x0050


	//----- nvinfo : EIATTR_SW_WAR
	.align		4
.L_45:
        /*01f0*/ 	.byte	0x04, 0x36
        /*01f2*/ 	.short	(.L_47 - .L_46)
.L_46:
        /*01f4*/ 	.word	0x00000008
.L_47:


//--------------------- .nv.callgraph             --------------------------
	.section	.nv.callgraph,"",@"SHT_CUDA_CALLGRAPH"
	.align	4
	.sectionentsize	8
	.align		4
        /*0000*/ 	.word	0x00000000
	.align		4
        /*0004*/ 	.word	0xffffffff
	.align		4
        /*0008*/ 	.word	0x00000000
	.align		4
        /*000c*/ 	.word	0xfffffffe
	.align		4
        /*0010*/ 	.word	0x00000000
	.align		4
        /*0014*/ 	.word	0xfffffffd
	.align		4
        /*0018*/ 	.word	0x00000000
	.align		4
        /*001c*/ 	.word	0xfffffffc


//--------------------- .text.gluon_wgmma         --------------------------
	.section	.text.gluon_wgmma,"ax",@progbits
	.align	128
        .global         gluon_wgmma
        .type           gluon_wgmma,@function
        .size           gluon_wgmma,(.L_x_52 - gluon_wgmma)
        .other          gluon_wgmma,@"STO_CUDA_ENTRY STV_DEFAULT"
gluon_wgmma:
.text.gluon_wgmma:
[----:B------:R-:W-:Y:S01]  /*0000*/  LDC R1, c[0x0][0x28] ;  /* 0x00000a00ff017b82 */ /* 0x000fe20000000800 */
[----:B------:R-:W1:Y:S07]  /*0010*/  S2R R0, SR_TID.X ;  /* 0x0000000000007919 */ /* 0x000e6e0000002100 */
[----:B------:R-:W2:Y:S01]  /*0020*/  S2UR UR4, SR_CgaCtaId ;  /* 0x00000000000479c3 */ /* 0x000ea20000008800 */
[----:B------:R-:W-:Y:S01]  /*0030*/  UMOV UR16, 0x400 ;  /* 0x0000040000107882 */ /* 0x000fe20000000000 */
[----:B------:R-:W-:Y:S01]  /*0040*/  ULDC UR6, c[0x0][0xc] ;  /* 0x0000030000067ab9 */ /* 0x000fe20000000800 */
[----:B------:R-:W-:Y:S01]  /*0050*/  ULDC.64 UR28, c[0x0][0x250] ;  /* 0x00009400001c7ab9 */ /* 0x000fe20000000a00 */
[----:B------:R-:W-:Y:S04]  /*0060*/  BSSY B0, `(.L_x_0) ;  /* 0x000001f000007945 */ /* 0x000fe80003800000 */
[----:B------:R-:W3:Y:S08]  /*0070*/  LDC R2, c[0x0][0x228] ;  /* 0x00008a00ff027b82 */ /* 0x000ef00000000800 */
[----:B------:R-:W4:Y:S08]  /*0080*/  LDC R7, c[0x0][0x230] ;  /* 0x00008c00ff077b82 */ /* 0x000f300000000800 */
[----:B------:R-:W-:Y:S01]  /*0090*/  S2UR UR19, SR_CTAID.Y ;  /* 0x00000000001379c3 */ /* 0x000fe20000002600 */
[----:B--2---:R-:W-:-:S03]  /*00a0*/  ULEA UR16, UR4, UR16, 0x18 ;  /* 0x0000001004107291 */ /* 0x004fc6000f8ec03f */
[----:B------:R-:W-:Y:S01]  /*00b0*/  ULDC UR4, c[0x0][0x10] ;  /* 0x0000040000047ab9 */ /* 0x000fe20000000800 */
[----:B-1----:R-:W-:-:S03]  /*00c0*/  LOP3.LUT R6, R0, 0xff, RZ, 0xc0, !PT ;  /* 0x000000ff00067812 */ /* 0x002fc600078ec0ff */
[----:B------:R-:W1:Y:S01]  /*00d0*/  S2UR UR5, SR_CTAID.Z ;  /* 0x00000000000579c3 */ /* 0x000e620000002700 */
[----:B---3--:R-:W-:Y:S01]  /*00e0*/  VIADD R2, R2, 0xffffffff ;  /* 0xffffffff02027836 */ /* 0x008fe20000000000 */
[C---:B------:R-:W-:Y:S02]  /*00f0*/  ISETP.GE.U32.AND P0, PT, R6.reuse, 0x20, PT ;  /* 0x000000200600780c */ /* 0x040fe40003f06070 */
[C---:B------:R-:W-:Y:S02]  /*0100*/  ISETP.NE.U32.AND P2, PT, R6.reuse, RZ, PT ;  /* 0x000000ff0600720c */ /* 0x040fe40003f45070 */
[----:B------:R-:W-:Y:S02]  /*0110*/  LEA R10, R6, UR16, 0x2 ;  /* 0x00000010060a7c11 */ /* 0x000fe4000f8e10ff */
[----:B------:R-:W2:Y:S01]  /*0120*/  S2UR UR30, SR_CTAID.X ;  /* 0x00000000001e79c3 */ /* 0x000ea20000002500 */
[----:B----4-:R-:W-:-:S06]  /*0130*/  VIADD R11, R7, 0xffffffff ;  /* 0xffffffff070b7836 */ /* 0x010fcc0000000000 */
[----:B------:R3:W-:Y:S01]  /*0140*/  @!P0 STS [R10], RZ ;  /* 0x000000ff0a008388 */ /* 0x0007e20000000800 */
[----:B------:R-:W-:-:S03]  /*0150*/  NOP ;  /* 0x0000000000007918 */ /* 0x000fc60000000000 */
[----:B------:R3:W-:Y:S01]  /*0160*/  @!P2 STS [UR16+0x24], R2 ;  /* 0x00002402ff00a988 */ /* 0x0007e20008000810 */
[----:B-1----:R-:W-:-:S03]  /*0170*/  UIMAD UR4, UR5, UR4, UR19 ;  /* 0x00000004050472a4 */ /* 0x002fc6000f8e0213 */
[----:B------:R3:W-:Y:S01]  /*0180*/  @!P2 STS [UR16+0x20], R11 ;  /* 0x0000200bff00a988 */ /* 0x0007e20008000810 */
[----:B--2---:R-:W-:-:S04]  /*0190*/  UIMAD UR4, UR4, UR6, UR30 ;  /* 0x00000006040472a4 */ /* 0x004fc8000f8e021e */
[----:B------:R-:W-:-:S03]  /*01a0*/  UIMAD UR5, UR4, 0x180, URZ ;  /* 0x00000180040578a4 */ /* 0x000fc6000f8e023f */
[----:B------:R-:W-:Y:S01]  /*01b0*/  UMOV UR4, URZ ;  /* 0x0000003f00047c82 */ /* 0x000fe20008000000 */
[----:B------:R-:W-:-:S04]  /*01c0*/  UIADD3 UR24, UP0, UR5, UR28, URZ ;  /* 0x0000001c05187290 */ /* 0x000fc8000ff1e03f */
[----:B------:R-:W-:Y:S01]  /*01d0*/  ULEA.HI.X.SX32 UR25, UR5, UR29, 0x1, UP0 ;  /* 0x0000001d05197291 */ /* 0x000fe200080f0e3f */
[----:B---3--:R-:W-:Y:S11]  /*01e0*/  @P2 BRA `(.L_x_1) ;  /* 0x0000000000182947 */ /* 0x008ff60003800000 */
[----:B------:R-:W1:Y:S01]  /*01f0*/  LDS R3, [UR16+0x8] ;  /* 0x00000810ff037984 */ /* 0x000e620008000800 */
[----:B------:R-:W2:Y:S01]  /*0200*/  LDC.64 R8, c[0x0][0x210] ;  /* 0x00008400ff087b82 */ /* 0x000ea20000000a00 */
[----:B------:R-:W-:Y:S02]  /*0210*/  IMAD.MOV.U32 R4, RZ, RZ, 0x70 ;  /* 0x00000070ff047424 */ /* 0x000fe400078e00ff */
[----:B--2---:R2:W-:Y:S03]  /*0220*/  STS.64 [UR16], R8 ;  /* 0x00000008ff007988 */ /* 0x0045e60008000a10 */
[----:B-1----:R-:W-:-:S05]  /*0230*/  LOP3.LUT R3, R3, 0x10, R4, 0xd8, !PT ;  /* 0x0000001003037812 */ /* 0x002fca00078ed804 */
[----:B------:R2:W-:Y:S02]  /*0240*/  STS [UR16+0x8], R3 ;  /* 0x00000803ff007988 */ /* 0x0005e40008000810 */
.L_x_1:
[----:B------:R-:W-:Y:S05]  /*0250*/  BSYNC B0 ;  /* 0x0000000000007941 */ /* 0x000fea0003800000 */
.L_x_0:
[----:B------:R-:W-:Y:S04]  /*0260*/  BSSY B0, `(.L_x_2) ;  /* 0x000000a000007945 */ /* 0x000fe80003800000 */
[----:B------:R-:W-:Y:S05]  /*0270*/  @P2 BRA `(.L_x_3) ;  /* 0x0000000000202947 */ /* 0x000fea0003800000 */
[----:B--2---:R-:W1:Y:S01]  /*0280*/  LDS R3, [UR16+0x34] ;  /* 0x00003410ff037984 */ /* 0x004e620008000800 */
[----:B------:R-:W-:Y:S02]  /*0290*/  IMAD.MOV.U32 R4, RZ, RZ, 0x3f000000 ;  /* 0x3f000000ff047424 */ /* 0x000fe400078e00ff */
[----:B------:R-:W-:Y:S01]  /*02a0*/  @!P2 IMAD.MOV.U32 R5, RZ, RZ, 0x3f ;  /* 0x0000003fff05a424 */ /* 0x000fe200078e00ff */
[----:B------:R-:W2:Y:S02]  /*02b0*/  @!P2 LDS R8, [UR16+0x38] ;  /* 0x00003810ff08a984 */ /* 0x000ea40008000800 */
[----:B-1----:R-:W-:Y:S02]  /*02c0*/  LOP3.LUT R3, R3, 0xff000000, R4, 0xb8, !PT ;  /* 0xff00000003037812 */ /* 0x002fe400078eb804 */
[----:B--2---:R-:W-:-:S03]  /*02d0*/  @!P2 LOP3.LUT R4, R8, 0xff, R5, 0xb8, !PT ;  /* 0x000000ff0804a812 */ /* 0x004fc600078eb805 */
[----:B------:R1:W-:Y:S04]  /*02e0*/  STS [UR16+0x34], R3 ;  /* 0x00003403ff007988 */ /* 0x0003e80008000810 */
[----:B------:R1:W-:Y:S02]  /*02f0*/  @!P2 STS [UR16+0x38], R4 ;  /* 0x00003804ff00a988 */ /* 0x0003e40008000810 */
.L_x_3:
[----:B------:R-:W-:Y:S05]  /*0300*/  BSYNC B0 ;  /* 0x0000000000007941 */ /* 0x000fea0003800000 */
.L_x_2:
[----:B------:R-:W-:Y:S04]  /*0310*/  BSSY B0, `(.L_x_4) ;  /* 0x000000e000007945 */ /* 0x000fe80003800000 */
[----:B------:R-:W-:Y:S05]  /*0320*/  @P2 BRA `(.L_x_5) ;  /* 0x0000000000302947 */ /* 0x000fea0003800000 */
[----:B-1----:R-:W1:Y:S01]  /*0330*/  LDS R4, [UR16+0x34] ;  /* 0x00003410ff047984 */ /* 0x002e620008000800 */
[----:B------:R-:W3:Y:S03]  /*0340*/  LDC.64 R12, c[0x0][0x238] ;  /* 0x00008e00ff0c7b82 */ /* 0x000ee60000000a00 */
[----:B--2---:R-:W2:Y:S01]  /*0350*/  LDS R3, [UR16+0x1c] ;  /* 0x00001c10ff037984 */ /* 0x004ea20008000800 */
[C---:B---3--:R-:W-:Y:S01]  /*0360*/  SHF.L.U64.HI R8, R12.reuse, 0x1, R13 ;  /* 0x000000010c087819 */ /* 0x048fe2000001020d */
[----:B------:R-:W-:-:S03]  /*0370*/  IMAD.SHL.U32 R5, R12, 0x2, RZ ;  /* 0x000000020c057824 */ /* 0x000fc600078e00ff */
[--C-:B------:R-:W-:Y:S02]  /*0380*/  SHF.R.U32.HI R12, RZ, 0x4, R8.reuse ;  /* 0x00000004ff0c7819 */ /* 0x100fe40000011608 */
[----:B------:R-:W-:-:S05]  /*0390*/  SHF.R.U64 R5, R5, 0x4, R8 ;  /* 0x0000000405057819 */ /* 0x000fca0000001208 */
[----:B------:R3:W-:Y:S01]  /*03a0*/  STS [UR16+0xc], R5 ;  /* 0x00000c05ff007988 */ /* 0x0007e20008000810 */
[----:B-1----:R-:W-:Y:S02]  /*03b0*/  LOP3.LUT R4, R4, 0x7, RZ, 0xb8, !PT ;  /* 0x0000000704047812 */ /* 0x002fe400078eb8ff */
[----:B--2---:R-:W-:-:S03]  /*03c0*/  LOP3.LUT R3, R3, 0xf, R12, 0xb8, !PT ;  /* 0x0000000f03037812 */ /* 0x004fc600078eb80c */
[----:B------:R3:W-:Y:S04]  /*03d0*/  STS [UR16+0x34], R4 ;  /* 0x00003404ff007988 */ /* 0x0007e80008000810 */
[----:B------:R3:W-:Y:S02]  /*03e0*/  STS [UR16+0x1c], R3 ;  /* 0x00001c03ff007988 */ /* 0x0007e40008000810 */
.L_x_5:
[----:B------:R-:W-:Y:S05]  /*03f0*/  BSYNC B0 ;  /* 0x0000000000007941 */ /* 0x000fea0003800000 */
.L_x_4:
[----:B------:R-:W-:Y:S04]  /*0400*/  BSSY B1, `(.L_x_6) ;  /* 0x000001a000017945 */ /* 0x000fe80003800000 */
[----:B------:R-:W-:Y:S04]  /*0410*/  BSSY B0, `(.L_x_7) ;  /* 0x0000015000007945 */ /* 0x000fe80003800000 */
[----:B------:R-:W-:Y:S05]  /*0420*/  @P2 BRA `(.L_x_8) ;  /* 0x0000000000202947 */ /* 0x000fea0003800000 */
[----:B-123--:R-:W1:Y:S02]  /*0430*/  LDS R3, [UR16+0x34] ;  /* 0x00003410ff037984 */ /* 0x00ee640008000800 */
[----:B-1----:R-:W-:-:S05]  /*0440*/  LOP3.LUT R3, R3, 0x38, RZ, 0xb8, !PT ;  /* 0x0000003803037812 */ /* 0x002fca00078eb8ff */
[----:B------:R1:W-:Y:S01]  /*0450*/  STS [UR16+0x34], R3 ;  /* 0x00003403ff007988 */ /* 0x0003e20008000810 */
[----:B------:R-:W-:Y:S05]  /*0460*/  @P2 BRA `(.L_x_9) ;  /* 0x0000000000202947 */ /* 0x000fea0003800000 */
[----:B-1----:R-:W1:Y:S01]  /*0470*/  LDS R3, [UR16+0x8] ;  /* 0x00000810ff037984 */ /* 0x002e620008000800 */
[----:B------:R-:W-:-:S05]  /*0480*/  IMAD.MOV.U32 R4, RZ, RZ, 0x780 ;  /* 0x00000780ff047424 */ /* 0x000fca00078e00ff */
[----:B-1----:R-:W-:-:S05]  /*0490*/  LOP3.LUT R3, R3, 0x500, R4, 0xd8, !PT ;  /* 0x0000050003037812 */ /* 0x002fca00078ed804 */
[----:B------:R4:W-:Y:S02]  /*04a0*/  STS [UR16+0x8], R3 ;  /* 0x00000803ff007988 */ /* 0x0009e40008000810 */
.L_x_8:
[----:B------:R-:W-:Y:S05]  /*04b0*/  @P2 BRA `(.L_x_10) ;  /* 0x0000000000282947 */ /* 0x000fea0003800000 */
[----:B-1234-:R-:W1:Y:S02]  /*04c0*/  LDS R3, [UR16+0x8] ;  /* 0x00000810ff037984 */ /* 0x01ee640008000800 */
[----:B-1----:R-:W-:-:S05]  /*04d0*/  LOP3.LUT R3, R3, 0x1800, RZ, 0xb8, !PT ;  /* 0x0000180003037812 */ /* 0x002fca00078eb8ff */
[----:B------:R2:W-:Y:S02]  /*04e0*/  STS [UR16+0x8], R3 ;  /* 0x00000803ff007988 */ /* 0x0005e40008000810 */
.L_x_9:
[----:B------:R-:W-:Y:S05]  /*04f0*/  @P2 BREAK B0 ;  /* 0x0000000000002942 */ /* 0x000fea0003800000 */
[----:B------:R-:W-:Y:S05]  /*0500*/  @P2 BRA `(.L_x_11) ;  /* 0x0000000000242947 */ /* 0x000fea0003800000 */
[----:B------:R-:W3:Y:S01]  /*0510*/  LDS R4, [UR16+0x8] ;  /* 0x00000810ff047984 */ /* 0x000ee20008000800 */
[----:B-12---:R-:W-:-:S05]  /*0520*/  IMAD.MOV.U32 R3, RZ, RZ, 0x6000 ;  /* 0x00006000ff037424 */ /* 0x006fca00078e00ff */
[----:B---3--:R-:W-:-:S04]  /*0530*/  LOP3.LUT R3, R4, 0x6000, R3, 0xd8, !PT ;  /* 0x0000600004037812 */ /* 0x008fc800078ed803 */
[----:B------:R-:W-:-:S05]  /*0540*/  LOP3.LUT R3, R3, 0x400000, RZ, 0xb8, !PT ;  /* 0x0040000003037812 */ /* 0x000fca00078eb8ff */
[----:B------:R5:W-:Y:S02]  /*0550*/  STS [UR16+0x8], R3 ;  /* 0x00000803ff007988 */ /* 0x000be40008000810 */
.L_x_10:
[----:B------:R-:W-:Y:S05]  /*0560*/  BSYNC B0 ;  /* 0x0000000000007941 */ /* 0x000fea0003800000 */
.L_x_7:
[----:B-12345:R-:W1:Y:S02]  /*0570*/  @!P2 LDS R3, [UR16+0x8] ;  /* 0x00000810ff03a984 */ /* 0x03ee640008000800 */
[----:B-1----:R-:W-:-:S05]  /*0580*/  @!P2 LOP3.LUT R3, R3, 0x8000, RZ, 0xb8, !PT ;  /* 0x000080000303a812 */ /* 0x002fca00078eb8ff */
[----:B------:R3:W-:Y:S02]  /*0590*/  @!P2 STS [UR16+0x8], R3 ;  /* 0x00000803ff00a988 */ /* 0x0007e40008000810 */
.L_x_11:
[----:B------:R-:W-:Y:S05]  /*05a0*/  BSYNC B1 ;  /* 0x0000000000017941 */ /* 0x000fea0003800000 */
.L_x_6:
[----:B------:R-:W-:Y:S05]  /*05b0*/  WARPSYNC.ALL ;  /* 0x0000000000007948 */ /* 0x000fea0003800000 */
[----:B-123--:R-:W1:Y:S02]  /*05c0*/  LDC R3, c[0x0][0x22c] ;  /* 0x00008b00ff037b82 */ /* 0x00ee640000000800 */
[----:B-1----:R-:W-:Y:S01]  /*05d0*/  VIADD R3, R3, 0xffffffff ;  /* 0xffffffff03037836 */ /* 0x002fe20000000000 */
[----:B------:R-:W-:Y:S06]  /*05e0*/  @P0 BRA `(.L_x_12) ;  /* 0x0000000000280947 */ /* 0x000fec0003800000 */
[----:B------:R-:W1:Y:S01]  /*05f0*/  S2R R4, SR_LANEID ;  /* 0x0000000000047919 */ /* 0x000e620000000000 */
[----:B------:R-:W-:Y:S05]  /*0600*/  WARPSYNC.ALL ;  /* 0x0000000000007948 */ /* 0x000fea0003800000 */
[----:B-1----:R-:W-:-:S05]  /*0610*/  IMAD.SHL.U32 R8, R4, 0x4, RZ ;  /* 0x0000000404087824 */ /* 0x002fca00078e00ff */
[----:B------:R-:W1:Y:S01]  /*0620*/  LDS R9, [R8+UR16] ;  /* 0x0000001008097984 */ /* 0x000e620008000800 */
[----:B------:R-:W-:-:S05]  /*0630*/  IADD3 R4, P1, R8, UR24, RZ ;  /* 0x0000001808047c10 */ /* 0x000fca000ff3e0ff */
[----:B------:R-:W-:-:S05]  /*0640*/  IMAD.X R5, RZ, RZ, UR25, P1 ;  /* 0x00000019ff057e24 */ /* 0x000fca00088e06ff */
[----:B-1----:R1:W2:Y:S01]  /*0650*/  ATOMG.E.EXCH.STRONG.GPU PT, RZ, [R4], R9 ;  /* 0x0000000904ff73a8 */ /* 0x0022a200041ee100 */
[----:B------:R-:W-:-:S04]  /*0660*/  DEPBAR {5,4,3,2,1,0} ;  /* 0x0000003f0000791a */ /* 0x000fc80000000000 */
[----:B------:R1:W-:Y:S01]  /*0670*/  UTMACCTL.IV [UR24] ;  /* 0x00000000180079b9 */ /* 0x0003e20008000000 */
[----:B------:R-:W-:Y:S01]  /*0680*/  NOP ;  /* 0x0000000000007918 */ /* 0x000fe20000000000 */
.L_x_12:
[----:B------:R-:W-:Y:S05]  /*0690*/  @P0 BRA `(.L_x_13) ;  /* 0x00000000000c0947 */ /* 0x000fea0003800000 */
[----:B------:R0:W-:Y:S01]  /*06a0*/  UTMACMDFLUSH ;  /* 0x00000000000079b7 */ /* 0x0001e20000000000 */
[----:B------:R-:W-:Y:S05]  /*06b0*/  @P0 BRA `(.L_x_13) ;  /* 0x0000000000040947 */ /* 0x000fea0003800000 */
[----:B------:R-:W-:-:S04]  /*06c0*/  DEPBAR.LE SB0, 0x0 ;  /* 0x000080000000791a */ /* 0x000fc80000000000 */
.L_x_13:
[----:B------:R-:W-:Y:S05]  /*06d0*/  WARPSYNC.ALL ;  /* 0x0000000000007948 */ /* 0x000fea0003800000 */
[----:B--2---:R-:W-:Y:S06]  /*06e0*/  BAR.SYNC.DEFER_BLOCKING 0x0 ;  /* 0x0000000000007b1d */ /* 0x004fec0000010000 */
[----:B------:R-:W-:Y:S02]  /*06f0*/  BSSY B1, `(.L_x_14) ;  /* 0x000000b000017945 */ /* 0x000fe40003800000 */
[----:B------:R-:W-:Y:S06]  /*0700*/  BAR.SYNC.DEFER_BLOCKING 0x0 ;  /* 0x0000000000007b1d */ /* 0x000fec0000010000 */
[----:B------:R2:W-:Y:S01]  /*0710*/  @!P0 STS [R10], RZ ;  /* 0x000000ff0a008388 */ /* 0x0005e20000000800 */
[----:B------:R-:W-:Y:S01]  /*0720*/  NOP ;  /* 0x0000000000007918 */ /* 0x000fe20000000000 */
[----:B------:R-:W-:Y:S05]  /*0730*/  @P2 BRA `(.L_x_15) ;  /* 0x0000000000182947 */ /* 0x000fea0003800000 */
[----:B-1----:R-:W1:Y:S01]  /*0740*/  LDS R4, [UR16+0x8] ;  /* 0x00000810ff047984 */ /* 0x002e620008000800 */
[----:B------:R-:W3:Y:S01]  /*0750*/  LDC.64 R8, c[0x0][0x218] ;  /* 0x00008600ff087b82 */ /* 0x000ee20000000a00 */
[----:B------:R-:W-:Y:S02]  /*0760*/  IMAD.MOV.U32 R5, RZ, RZ, 0x70 ;  /* 0x00000070ff057424 */ /* 0x000fe400078e00ff */
[----:B---3--:R3:W-:Y:S03]  /*0770*/  STS.64 [UR16], R8 ;  /* 0x00000008ff007988 */ /* 0x0087e60008000a10 */
[----:B-1----:R-:W-:-:S05]  /*0780*/  LOP3.LUT R4, R4, 0x10, R5, 0xd8, !PT ;  /* 0x0000001004047812 */ /* 0x002fca00078ed805 */
[----:B------:R3:W-:Y:S02]  /*0790*/  STS [UR16+0x8], R4 ;  /* 0x00000804ff007988 */ /* 0x0007e40008000810 */
.L_x_15:
[----:B-1----:R-:W-:Y:S05]  /*07a0*/  BSYNC B1 ;  /* 0x0000000000017941 */ /* 0x002fea0003800000 */
.L_x_14:
[----:B------:R-:W-:Y:S04]  /*07b0*/  BSSY B1, `(.L_x_16) ;  /* 0x000000a000017945 */ /* 0x000fe80003800000 */
[----:B------:R-:W-:Y:S05]  /*07c0*/  @P2 BRA `(.L_x_17) ;  /* 0x0000000000202947 */ /* 0x000fea0003800000 */
[----:B---3--:R-:W1:Y:S01]  /*07d0*/  LDS R4, [UR16+0x34] ;  /* 0x00003410ff047984 */ /* 0x008e620008000800 */
[----:B------:R-:W-:Y:S02]  /*07e0*/  IMAD.MOV.U32 R9, RZ, RZ, 0x3f000000 ;  /* 0x3f000000ff097424 */ /* 0x000fe400078e00ff */
[----:B------:R-:W-:Y:S01]  /*07f0*/  @!P2 IMAD.MOV.U32 R5, RZ, RZ, 0x7f ;  /* 0x0000007fff05a424 */ /* 0x000fe200078e00ff */
[----:B------:R-:W3:Y:S02]  /*0800*/  @!P2 LDS R8, [UR16+0x38] ;  /* 0x00003810ff08a984 */ /* 0x000ee40008000800 */
[----:B-1----:R-:W-:Y:S02]  /*0810*/  LOP3.LUT R4, R4, 0xff000000, R9, 0xb8, !PT ;  /* 0xff00000004047812 */ /* 0x002fe400078eb809 */
[----:B---3--:R-:W-:-:S03]  /*0820*/  @!P2 LOP3.LUT R5, R8, 0xff, R5, 0xb8, !PT ;  /* 0x000000ff0805a812 */ /* 0x008fc600078eb805 */
[----:B------:R1:W-:Y:S04]  /*0830*/  STS [UR16+0x34], R4 ;  /* 0x00003404ff007988 */ /* 0x0003e80008000810 */
[----:B------:R1:W-:Y:S02]  /*0840*/  @!P2 STS [UR16+0x38], R5 ;  /* 0x00003805ff00a988 */ /* 0x0003e40008000810 */
.L_x_17:
[----:B------:R-:W-:Y:S05]  /*0850*/  BSYNC B1 ;  /* 0x0000000000017941 */ /* 0x000fea0003800000 */
.L_x_16:
[----:B------:R-:W-:Y:S04]  /*0860*/  BSSY B1, `(.L_x_18) ;  /* 0x0000004000017945 */ /* 0x000fe80003800000 */
[----:B------:R-:W-:Y:S05]  /*0870*/  @P2 BRA `(.L_x_19) ;  /* 0x0000000000082947 */ /* 0x000fea0003800000 */
[----:B------:R4:W-:Y:S04]  /*0880*/  STS [UR16+0x24], R11 ;  /* 0x0000240bff007988 */ /* 0x0009e80008000810 */
[----:B------:R4:W-:Y:S02]  /*0890*/  STS [UR16+0x20], R3 ;  /* 0x00002003ff007988 */ /* 0x0009e40008000810 */
.L_x_19:
[----:B------:R-:W-:Y:S05]  /*08a0*/  BSYNC B1 ;  /* 0x0000000000017941 */ /* 0x000fea0003800000 */
.L_x_18:
[----:B------:R-:W-:Y:S04]  /*08b0*/  BSSY B1, `(.L_x_20) ;  /* 0x000000e000017945 */ /* 0x000fe80003800000 */
[----:B------:R-:W-:Y:S05]  /*08c0*/  @P2 BRA `(.L_x_21) ;  /* 0x0000000000302947 */ /* 0x000fea0003800000 */
[----:B-1----:R-:W1:Y:S01]  /*08d0*/  LDS R5, [UR16+0x34] ;  /* 0x00003410ff057984 */ /* 0x002e620008000800 */
[----:B---3--:R-:W3:Y:S03]  /*08e0*/  LDC.64 R8, c[0x0][0x240] ;  /* 0x00009000ff087b82 */ /* 0x008ee60000000a00 */
[----:B------:R-:W5:Y:S01]  /*08f0*/  LDS R4, [UR16+0x1c] ;  /* 0x00001c10ff047984 */ /* 0x000f620008000800 */
[C---:B---3--:R-:W-:Y:S01]  /*0900*/  SHF.L.U64.HI R9, R8.reuse, 0x1, R9 ;  /* 0x0000000108097819 */ /* 0x048fe20000010209 */
[----:B------:R-:W-:-:S03]  /*0910*/  IMAD.SHL.U32 R8, R8, 0x2, RZ ;  /* 0x0000000208087824 */ /* 0x000fc600078e00ff */
[--C-:B----4-:R-:W-:Y:S02]  /*0920*/  SHF.R.U32.HI R11, RZ, 0x4, R9.reuse ;  /* 0x00000004ff0b7819 */ /* 0x110fe40000011609 */
[----:B------:R-:W-:-:S05]  /*0930*/  SHF.R.U64 R8, R8, 0x4, R9 ;  /* 0x0000000408087819 */ /* 0x000fca0000001209 */
[----:B------:R3:W-:Y:S01]  /*0940*/  STS [UR16+0xc], R8 ;  /* 0x00000c08ff007988 */ /* 0x0007e20008000810 */
[----:B-1----:R-:W-:Y:S02]  /*0950*/  LOP3.LUT R5, R5, 0x7, RZ, 0xb8, !PT ;  /* 0x0000000705057812 */ /* 0x002fe400078eb8ff */
[----:B-----5:R-:W-:-:S03]  /*0960*/  LOP3.LUT R4, R4, 0xf, R11, 0xb8, !PT ;  /* 0x0000000f04047812 */ /* 0x020fc600078eb80b */
[----:B------:R3:W-:Y:S04]  /*0970*/  STS [UR16+0x34], R5 ;  /* 0x00003405ff007988 */ /* 0x0007e80008000810 */
[----:B------:R3:W-:Y:S02]  /*0980*/  STS [UR16+0x1c], R4 ;  /* 0x00001c04ff007988 */ /* 0x0007e40008000810 */
.L_x_21:
[----:B------:R-:W-:Y:S05]  /*0990*/  BSYNC B1 ;  /* 0x0000000000017941 */ /* 0x000fea0003800000 */
.L_x_20:
[----:B------:R-:W-:Y:S04]  /*09a0*/  BSSY B2, `(.L_x_22) ;  /* 0x000001a000027945 */ /* 0x000fe80003800000 */
[----:B------:R-:W-:Y:S04]  /*09b0*/  BSSY B1, `(.L_x_23) ;  /* 0x0000015000017945 */ /* 0x000fe80003800000 */
[----:B------:R-:W-:Y:S05]  /*09c0*/  @P2 BRA `(.L_x_24) ;  /* 0x0000000000202947 */ /* 0x000fea0003800000 */
[----:B-1-3--:R-:W1:Y:S02]  /*09d0*/  LDS R4, [UR16+0x34] ;  /* 0x00003410ff047984 */ /* 0x00ae640008000800 */
[----:B-1----:R-:W-:-:S05]  /*09e0*/  LOP3.LUT R4, R4, 0x38, RZ, 0xb8, !PT ;  /* 0x0000003804047812 */ /* 0x002fca00078eb8ff */
[----:B------:R1:W-:Y:S01]  /*09f0*/  STS [UR16+0x34], R4 ;  /* 0x00003404ff007988 */ /* 0x0003e20008000810 */
[----:B------:R-:W-:Y:S05]  /*0a00*/  @P2 BRA `(.L_x_25) ;  /* 0x0000000000202947 */ /* 0x000fea0003800000 */
[----:B-1----:R-:W1:Y:S01]  /*0a10*/  LDS R4, [UR16+0x8] ;  /* 0x00000810ff047984 */ /* 0x002e620008000800 */
[----:B------:R-:W-:-:S05]  /*0a20*/  IMAD.MOV.U32 R5, RZ, RZ, 0x780 ;  /* 0x00000780ff057424 */ /* 0x000fca00078e00ff */
[----:B-1----:R-:W-:-:S05]  /*0a30*/  LOP3.LUT R4, R4, 0x500, R5, 0xd8, !PT ;  /* 0x0000050004047812 */ /* 0x002fca00078ed805 */
[----:B------:R5:W-:Y:S02]  /*0a40*/  STS [UR16+0x8], R4 ;  /* 0x00000804ff007988 */ /* 0x000be40008000810 */
.L_x_24:
[----:B------:R-:W-:Y:S05]  /*0a50*/  @P2 BRA `(.L_x_26) ;  /* 0x0000000000282947 */ /* 0x000fea0003800000 */
[----:B-1-3-5:R-:W1:Y:S02]  /*0a60*/  LDS R4, [UR16+0x8] ;  /* 0x00000810ff047984 */ /* 0x02ae640008000800 */
[----:B-1----:R-:W-:-:S05]  /*0a70*/  LOP3.LUT R4, R4, 0x1800, RZ, 0xb8, !PT ;  /* 0x0000180004047812 */ /* 0x002fca00078eb8ff */
[----:B------:R3:W-:Y:S02]  /*0a80*/  STS [UR16+0x8], R4 ;  /* 0x00000804ff007988 */ /* 0x0007e40008000810 */
.L_x_25:
[----:B------:R-:W-:Y:S05]  /*0a90*/  @P2 BREAK B1 ;  /* 0x0000000000012942 */ /* 0x000fea0003800000 */
[----:B------:R-:W-:Y:S05]  /*0aa0*/  @P2 BRA `(.L_x_27) ;  /* 0x0000000000242947 */ /* 0x000fea0003800000 */
[----:B-1-3--:R-:W1:Y:S01]  /*0ab0*/  LDS R4, [UR16+0x8] ;  /* 0x00000810ff047984 */ /* 0x00ae620008000800 */
[----:B------:R-:W-:-:S05]  /*0ac0*/  IMAD.MOV.U32 R5, RZ, RZ, 0x6000 ;  /* 0x00006000ff057424 */ /* 0x000fca00078e00ff */
[----:B-1----:R-:W-:-:S04]  /*0ad0*/  LOP3.LUT R4, R4, 0x6000, R5, 0xd8, !PT ;  /* 0x0000600004047812 */ /* 0x002fc800078ed805 */
[----:B------:R-:W-:-:S05]  /*0ae0*/  LOP3.LUT R4, R4, 0x400000, RZ, 0xb8, !PT ;  /* 0x0040000004047812 */ /* 0x000fca00078eb8ff */
[----:B------:R1:W-:Y:S02]  /*0af0*/  STS [UR16+0x8], R4 ;  /* 0x00000804ff007988 */ /* 0x0003e40008000810 */
.L_x_26:
[----:B------:R-:W-:Y:S05]  /*0b00*/  BSYNC B1 ;  /* 0x0000000000017941 */ /* 0x000fea0003800000 */
.L_x_23:
[----:B-1-3-5:R-:W1:Y:S02]  /*0b10*/  @!P2 LDS R4, [UR16+0x8] ;  /* 0x00000810ff04a984 */ /* 0x02ae640008000800 */
[----:B-1----:R-:W-:-:S05]  /*0b20*/  @!P2 LOP3.LUT R4, R4, 0x8000, RZ, 0xb8, !PT ;  /* 0x000080000404a812 */ /* 0x002fca00078eb8ff */
[----:B------:R5:W-:Y:S02]  /*0b30*/  @!P2 STS [UR16+0x8], R4 ;  /* 0x00000804ff00a988 */ /* 0x000be40008000810 */
.L_x_27:
[----:B------:R-:W-:Y:S05]  /*0b40*/  BSYNC B2 ;  /* 0x0000000000027941 */ /* 0x000fea0003800000 */
.L_x_22:
[----:B------:R-:W-:Y:S05]  /*0b50*/  WARPSYNC.ALL ;  /* 0x0000000000007948 */ /* 0x000fea0003800000 */
[----:B------:R-:W-:-:S04]  /*0b60*/  UIADD3 UR27, UR5, 0x80, URZ ;  /* 0x00000080051b7890 */ /* 0x000fc8000fffe03f */
[----:B------:R-:W-:-:S04]  /*0b70*/  UIADD3 UR26, UP0, UR27, UR28, URZ ;  /* 0x0000001c1b1a7290 */ /* 0x000fc8000ff1e03f */
[----:B------:R-:W-:Y:S01]  /*0b80*/  ULEA.HI.X.SX32 UR27, UR27, UR29, 0x1, UP0 ;  /* 0x0000001d1b1b7291 */ /* 0x000fe200080f0e3f */
[----:B------:R-:W-:Y:S11]  /*0b90*/  @P0 BRA `(.L_x_28) ;  /* 0x0000000000280947 */ /* 0x000ff60003800000 */
[----:B-1-3-5:R-:W1:Y:S01]  /*0ba0*/  S2R R4, SR_LANEID ;  /* 0x0000000000047919 */ /* 0x02ae620000000000 */
[----:B------:R-:W-:Y:S05]  /*0bb0*/  WARPSYNC.ALL ;  /* 0x0000000000007948 */ /* 0x000fea0003800000 */
[----:B-1----:R-:W-:-:S05]  /*0bc0*/  IMAD.SHL.U32 R8, R4, 0x4, RZ ;  /* 0x0000000404087824 */ /* 0x002fca00078e00ff */
[----:B------:R-:W1:Y:S01]  /*0bd0*/  LDS R9, [R8+UR16] ;  /* 0x0000001008097984 */ /* 0x000e620008000800 */
[----:B------:R-:W-:-:S05]  /*0be0*/  IADD3 R4, P1, R8, UR26, RZ ;  /* 0x0000001a08047c10 */ /* 0x000fca000ff3e0ff */
[----:B------:R-:W-:-:S05]  /*0bf0*/  IMAD.X R5, RZ, RZ, UR27, P1 ;  /* 0x0000001bff057e24 */ /* 0x000fca00088e06ff */
[----:B-1----:R1:W3:Y:S01]  /*0c00*/  ATOMG.E.EXCH.STRONG.GPU PT, RZ, [R4], R9 ;  /* 0x0000000904ff73a8 */ /* 0x0022e200041ee100 */
[----:B------:R-:W-:-:S04]  /*0c10*/  DEPBAR {5,4,3,2,1,0} ;  /* 0x0000003f0000791a */ /* 0x000fc80000000000 */
[----:B------:R1:W-:Y:S01]  /*0c20*/  UTMACCTL.IV [UR26] ;  /* 0x000000001a0079b9 */ /* 0x0003e20008000000 */
[----:B------:R-:W-:Y:S01]  /*0c30*/  NOP ;  /* 0x0000000000007918 */ /* 0x000fe20000000000 */
.L_x_28:
[----:B------:R-:W-:Y:S05]  /*0c40*/  @P0 BRA `(.L_x_29) ;  /* 0x00000000000c0947 */ /* 0x000fea0003800000 */
[----:B------:R0:W-:Y:S01]  /*0c50*/  UTMACMDFLUSH ;  /* 0x00000000000079b7 */ /* 0x0001e20000000000 */
[----:B------:R-:W-:Y:S05]  /*0c60*/  @P0 BRA `(.L_x_29) ;  /* 0x0000000000040947 */ /* 0x000fea0003800000 */
[----:B------:R-:W-:-:S04]  /*0c70*/  DEPBAR.LE SB0, 0x0 ;  /* 0x000080000000791a */ /* 0x000fc80000000000 */
.L_x_29:
[----:B------:R-:W-:Y:S05]  /*0c80*/  WARPSYNC.ALL ;  /* 0x0000000000007948 */ /* 0x000fea0003800000 */
[----:B---3--:R-:W-:Y:S06]  /*0c90*/  BAR.SYNC.DEFER_BLOCKING 0x0 ;  /* 0x0000000000007b1d */ /* 0x008fec0000010000 */
[----:B------:R-:W-:Y:S02]  /*0ca0*/  BSSY B2, `(.L_x_30) ;  /* 0x000000b000027945 */ /* 0x000fe40003800000 */
[----:B------:R-:W-:Y:S06]  /*0cb0*/  BAR.SYNC.DEFER_BLOCKING 0x0 ;  /* 0x0000000000007b1d */ /* 0x000fec0000010000 */
[----:B------:R3:W-:Y:S01]  /*0cc0*/  @!P0 STS [R10], RZ ;  /* 0x000000ff0a008388 */ /* 0x0007e20000000800 */
[----:B------:R-:W-:Y:S01]  /*0cd0*/  NOP ;  /* 0x0000000000007918 */ /* 0x000fe20000000000 */
[----:B------:R-:W-:Y:S05]  /*0ce0*/  @P2 BRA `(.L_x_31) ;  /* 0x0000000000182947 */ /* 0x000fea0003800000 */
[----:B-1---5:R-:W1:Y:S01]  /*0cf0*/  LDS R4, [UR16+0x8] ;  /* 0x00000810ff047984 */ /* 0x022e620008000800 */
[----:B------:R-:W5:Y:S01]  /*0d00*/  LDC.64 R8, c[0x0][0x220] ;  /* 0x00008800ff087b82 */ /* 0x000f620000000a00 */
[----:B------:R-:W-:Y:S02]  /*0d10*/  IMAD.MOV.U32 R5, RZ, RZ, 0x70 ;  /* 0x00000070ff057424 */ /* 0x000fe400078e00ff */
[----:B-----5:R5:W-:Y:S03]  /*0d20*/  STS.64 [UR16], R8 ;  /* 0x00000008ff007988 */ /* 0x020be60008000a10 */
[----:B-1----:R-:W-:-:S05]  /*0d30*/  LOP3.LUT R4, R4, 0x10, R5, 0xd8, !PT ;  /* 0x0000001004047812 */ /* 0x002fca00078ed805 */
[----:B------:R5:W-:Y:S02]  /*0d40*/  STS [UR16+0x8], R4 ;  /* 0x00000804ff007988 */ /* 0x000be40008000810 */
.L_x_31:
[----:B-1----:R-:W-:Y:S05]  /*0d50*/  BSYNC B2 ;  /* 0x0000000000027941 */ /* 0x002fea0003800000 */
.L_x_30:
[----:B------:R-:W-:Y:S04]  /*0d60*/  BSSY B3, `(.L_x_32) ;  /* 0x0000011000037945 */ /* 0x000fe80003800000 */
[----:B------:R-:W-:Y:S04]  /*0d70*/  BSSY B2, `(.L_x_33) ;  /* 0x000000e000027945 */ /* 0x000fe80003800000 */
[----:B------:R-:W-:Y:S05]  /*0d80*/  @P2 BRA `(.L_x_34) ;  /* 0x0000000000242947 */ /* 0x000fea0003800000 */
[----:B-----5:R-:W1:Y:S01]  /*0d90*/  LDS R4, [UR16+0x34] ;  /* 0x00003410ff047984 */ /* 0x020e620008000800 */
[----:B------:R-:W-:-:S05]  /*0da0*/  IMAD.MOV.U32 R5, RZ, RZ, 0x3f000000 ;  /* 0x3f000000ff057424 */ /* 0x000fca00078e00ff */
[----:B-1----:R-:W-:-:S05]  /*0db0*/  LOP3.LUT R4, R4, 0xff000000, R5, 0xb8, !PT ;  /* 0xff00000004047812 */ /* 0x002fca00078eb805 */
[----:B------:R1:W-:Y:S01]  /*0dc0*/  STS [UR16+0x34], R4 ;  /* 0x00003404ff007988 */ /* 0x0003e20008000810 */
[----:B------:R-:W-:Y:S05]  /*0dd0*/  @P2 BRA `(.L_x_35) ;  /* 0x00000000001c2947 */ /* 0x000fea0003800000 */
[----:B-1----:R-:W1:Y:S01]  /*0de0*/  LDS R4, [UR16+0x38] ;  /* 0x00003810ff047984 */ /* 0x002e620008000800 */
[----:B------:R-:W-:-:S05]  /*0df0*/  IMAD.MOV.U32 R5, RZ, RZ, 0x3f ;  /* 0x0000003fff057424 */ /* 0x000fca00078e00ff */
[----:B-1----:R-:W-:-:S05]  /*0e00*/  LOP3.LUT R4, R4, 0xff, R5, 0xb8, !PT ;  /* 0x000000ff04047812 */ /* 0x002fca00078eb805 */
[----:B------:R1:W-:Y:S02]  /*0e10*/  STS [UR16+0x38], R4 ;  /* 0x00003804ff007988 */ /* 0x0003e40008000810 */
.L_x_34:
[----:B------:R-:W-:Y:S05]  /*0e20*/  @P2 BREAK B2 ;  /* 0x0000000000022942 */ /* 0x000fea0003800000 */
[----:B------:R-:W-:Y:S05]  /*0e30*/  @P2 BRA `(.L_x_36) ;  /* 0x00000000000c2947 */ /* 0x000fea0003800000 */
[----:B------:R1:W-:Y:S02]  /*0e40*/  STS [UR16+0x20], R3 ;  /* 0x00002003ff007988 */ /* 0x0003e40008000810 */
.L_x_35:
[----:B------:R-:W-:Y:S05]  /*0e50*/  BSYNC B2 ;  /* 0x0000000000027941 */ /* 0x000fea0003800000 */
.L_x_33:
[----:B------:R1:W-:Y:S02]  /*0e60*/  @!P2 STS [UR16+0x24], R2 ;  /* 0x00002402ff00a988 */ /* 0x0003e40008000810 */
.L_x_36:
[----:B------:R-:W-:Y:S05]  /*0e70*/  BSYNC B3 ;  /* 0x0000000000037941 */ /* 0x000fea0003800000 */
.L_x_32:
[----:B------:R-:W-:Y:S05]  /*0e80*/  WARPSYNC.ALL ;  /* 0x0000000000007948 */ /* 0x000fea0003800000 */
[----:B------:R-:W-:Y:S04]  /*0e90*/  BSSY B3, `(.L_x_37) ;  /* 0x000000e000037945 */ /* 0x000fe80003800000 */
[----:B------:R-:W-:Y:S05]  /*0ea0*/  @P2 BRA `(.L_x_38) ;  /* 0x0000000000302947 */ /* 0x000fea0003800000 */
[----:B-1--4-:R-:W1:Y:S01]  /*0eb0*/  LDS R3, [UR16+0x34] ;  /* 0x00003410ff037984 */ /* 0x012e620008000800 */
[----:B-----5:R-:W4:Y:S03]  /*0ec0*/  LDC.64 R4, c[0x0][0x248] ;  /* 0x00009200ff047b82 */ /* 0x020f260000000a00 */
[----:B------:R-:W5:Y:S01]  /*0ed0*/  LDS R2, [UR16+0x1c] ;  /* 0x00001c10ff027984 */ /* 0x000f620008000800 */
[C---:B----4-:R-:W-:Y:S01]  /*0ee0*/  SHF.L.U64.HI R5, R4.reuse, 0x1, R5 ;  /* 0x0000000104057819 */ /* 0x050fe20000010205 */
[----:B------:R-:W-:-:S03]  /*0ef0*/  IMAD.SHL.U32 R4, R4, 0x2, RZ ;  /* 0x0000000204047824 */ /* 0x000fc600078e00ff */
[--C-:B------:R-:W-:Y:S02]  /*0f00*/  SHF.R.U32.HI R9, RZ, 0x4, R5.reuse ;  /* 0x00000004ff097819 */ /* 0x100fe40000011605 */
[----:B------:R-:W-:-:S05]  /*0f10*/  SHF.R.U64 R4, R4, 0x4, R5 ;  /* 0x0000000404047819 */ /* 0x000fca0000001205 */
[----:B------:R4:W-:Y:S01]  /*0f20*/  STS [UR16+0xc], R4 ;  /* 0x00000c04ff007988 */ /* 0x0009e20008000810 */
[----:B-1----:R-:W-:Y:S02]  /*0f30*/  LOP3.LUT R3, R3, 0x7, RZ, 0xb8, !PT ;  /* 0x0000000703037812 */ /* 0x002fe400078eb8ff */
[----:B-----5:R-:W-:-:S03]  /*0f40*/  LOP3.LUT R2, R2, 0xf, R9, 0xb8, !PT ;  /* 0x0000000f02027812 */ /* 0x020fc600078eb809 */
[----:B------:R4:W-:Y:S04]  /*0f50*/  STS [UR16+0x34], R3 ;  /* 0x00003403ff007988 */ /* 0x0009e80008000810 */
[----:B------:R4:W-:Y:S02]  /*0f60*/  STS [UR16+0x1c], R2 ;  /* 0x00001c02ff007988 */ /* 0x0009e40008000810 */
.L_x_38:
[----:B------:R-:W-:Y:S05]  /*0f70*/  BSYNC B3 ;  /* 0x0000000000037941 */ /* 0x000fea0003800000 */
.L_x_37:
[----:B------:R-:W-:Y:S04]  /*0f80*/  BSSY B3, `(.L_x_39) ;  /* 0x000001a000037945 */ /* 0x000fe80003800000 */
[----:B------:R-:W-:Y:S04]  /*0f90*/  BSSY B4, `(.L_x_40) ;  /* 0x0000015000047945 */ /* 0x000fe80003800000 */
[----:B------:R-:W-:Y:S05]  /*0fa0*/  @P2 BRA `(.L_x_41) ;  /* 0x0000000000202947 */ /* 0x000fea0003800000 */
[----:B-1--4-:R-:W1:Y:S02]  /*0fb0*/  LDS R2, [UR16+0x34] ;  /* 0x00003410ff027984 */ /* 0x012e640008000800 */
[----:B-1----:R-:W-:-:S05]  /*0fc0*/  LOP3.LUT R2, R2, 0x38, RZ, 0xb8, !PT ;  /* 0x0000003802027812 */ /* 0x002fca00078eb8ff */
[----:B------:R1:W-:Y:S01]  /*0fd0*/  STS [UR16+0x34], R2 ;  /* 0x00003402ff007988 */ /* 0x0003e20008000810 */
[----:B------:R-:W-:Y:S05]  /*0fe0*/  @P2 BRA `(.L_x_42) ;  /* 0x0000000000202947 */ /* 0x000fea0003800000 */
[----:B-1----:R-:W1:Y:S01]  /*0ff0*/  LDS R2, [UR16+0x8] ;  /* 0x00000810ff027984 */ /* 0x002e620008000800 */
[----:B------:R-:W-:-:S05]  /*1000*/  IMAD.MOV.U32 R3, RZ, RZ, 0x780 ;  /* 0x00000780ff037424 */ /* 0x000fca00078e00ff */
[----:B-1----:R-:W-:-:S05]  /*1010*/  LOP3.LUT R2, R2, 0x500, R3, 0xd8, !PT ;  /* 0x0000050002027812 */ /* 0x002fca00078ed803 */
[----:B------:R1:W-:Y:S02]  /*1020*/  STS [UR16+0x8], R2 ;  /* 0x00000802ff007988 */ /* 0x0003e40008000810 */
.L_x_41:
[----:B------:R-:W-:Y:S05]  /*1030*/  @P2 BRA `(.L_x_43) ;  /* 0x0000000000282947 */ /* 0x000fea0003800000 */
[----:B-1--4-:R-:W1:Y:S02]  /*1040*/  LDS R2, [UR16+0x8] ;  /* 0x00000810ff027984 */ /* 0x012e640008000800 */
[----:B-1----:R-:W-:-:S05]  /*1050*/  LOP3.LUT R2, R2, 0x1800, RZ, 0xb8, !PT ;  /* 0x0000180002027812 */ /* 0x002fca00078eb8ff */
[----:B------:R4:W-:Y:S02]  /*1060*/  STS [UR16+0x8], R2 ;  /* 0x00000802ff007988 */ /* 0x0009e40008000810 */
.L_x_42:
[----:B------:R-:W-:Y:S05]  /*1070*/  @P2 BREAK B4 ;  /* 0x0000000000042942 */ /* 0x000fea0003800000 */
[----:B------:R-:W-:Y:S05]  /*1080*/  @P2 BRA `(.L_x_44) ;  /* 0x0000000000242947 */ /* 0x000fea0003800000 */
[----:B-1--4-:R-:W1:Y:S01]  /*1090*/  LDS R2, [UR16+0x8] ;  /* 0x00000810ff027984 */ /* 0x012e620008000800 */
[----:B------:R-:W-:-:S05]  /*10a0*/  IMAD.MOV.U32 R3, RZ, RZ, 0x6000 ;  /* 0x00006000ff037424 */ /* 0x000fca00078e00ff */
[----:B-1----:R-:W-:-:S04]  /*10b0*/  LOP3.LUT R2, R2, 0x6000, R3, 0xd8, !PT ;  /* 0x0000600002027812 */ /* 0x002fc800078ed803 */
[----:B------:R-:W-:-:S05]  /*10c0*/  LOP3.LUT R2, R2, 0x400000, RZ, 0xb8, !PT ;  /* 0x0040000002027812 */ /* 0x000fca00078eb8ff */
[----:B------:R1:W-:Y:S02]  /*10d0*/  STS [UR16+0x8], R2 ;  /* 0x00000802ff007988 */ /* 0x0003e40008000810 */
.L_x_43:
[----:B------:R-:W-:Y:S05]  /*10e0*/  BSYNC B4 ;  /* 0x0000000000047941 */ /* 0x000fea0003800000 */
.L_x_40:
[----:B-1--4-:R-:W1:Y:S02]  /*10f0*/  @!P2 LDS R2, [UR16+0x8] ;  /* 0x00000810ff02a984 */ /* 0x012e640008000800 */
[----:B-1----:R-:W-:-:S05]  /*1100*/  @!P2 LOP3.LUT R2, R2, 0x8000, RZ, 0xb8, !PT ;  /* 0x000080000202a812 */ /* 0x002fca00078eb8ff */
[----:B------:R1:W-:Y:S02]  /*1110*/  @!P2 STS [UR16+0x8], R2 ;  /* 0x00000802ff00a988 */ /* 0x0003e40008000810 */
.L_x_44:
[----:B------:R-:W-:Y:S05]  /*1120*/  BSYNC B3 ;  /* 0x0000000000037941 */ /* 0x000fea0003800000 */
.L_x_39:
[----:B------:R-:W-:Y:S05]  /*1130*/  WARPSYNC.ALL ;  /* 0x0000000000007948 */ /* 0x000fea0003800000 */
[----:B------:R-:W-:-:S04]  /*1140*/  UIADD3 UR5, UR5, 0x100, URZ ;  /* 0x0000010005057890 */ /* 0x000fc8000fffe03f */
[----:B------:R-:W-:-:S04]  /*1150*/  UIADD3 UR28, UP0, UR5, UR28, URZ ;  /* 0x0000001c051c7290 */ /* 0x000fc8000ff1e03f */
[----:B------:R-:W-:Y:S01]  /*1160*/  ULEA.HI.X.SX32 UR29, UR5, UR29, 0x1, UP0 ;  /* 0x0000001d051d7291 */ /* 0x000fe200080f0e3f */
[----:B------:R-:W-:Y:S11]  /*1170*/  @P0 BRA `(.L_x_45) ;  /* 0x0000000000280947 */ /* 0x000ff60003800000 */
[----:B-1--4-:R-:W5:Y:S01]  /*1180*/  S2R R2, SR_LANEID ;  /* 0x0000000000027919 */ /* 0x012f620000000000 */
[----:B------:R-:W-:Y:S05]  /*1190*/  WARPSYNC.ALL ;  /* 0x0000000000007948 */ /* 0x000fea0003800000 */
[----:B-----5:R-:W-:-:S05]  /*11a0*/  IMAD.SHL.U32 R4, R2, 0x4, RZ ;  /* 0x0000000402047824 */ /* 0x020fca00078e00ff */
[----:B------:R-:W1:Y:S01]  /*11b0*/  LDS R5, [R4+UR16] ;  /* 0x0000001004057984 */ /* 0x000e620008000800 */
[----:B------:R-:W-:-:S05]  /*11c0*/  IADD3 R2, P1, R4, UR28, RZ ;  /* 0x0000001c04027c10 */ /* 0x000fca000ff3e0ff */
[----:B------:R-:W-:-:S05]  /*11d0*/  IMAD.X R3, RZ, RZ, UR29, P1 ;  /* 0x0000001dff037e24 */ /* 0x000fca00088e06ff */
[----:B-1----:R1:W4:Y:S01]  /*11e0*/  ATOMG.E.EXCH.STRONG.GPU PT, RZ, [R2], R5 ;  /* 0x0000000502ff73a8 */ /* 0x00232200041ee100 */
[----:B------:R-:W-:-:S04]  /*11f0*/  DEPBAR {5,4,3,2,1,0} ;  /* 0x0000003f0000791a */ /* 0x000fc80000000000 */
[----:B------:R1:W-:Y:S01]  /*1200*/  UTMACCTL.IV [UR28] ;  /* 0x000000001c0079b9 */ /* 0x0003e20008000000 */
[----:B------:R-:W-:Y:S01]  /*1210*/  NOP ;  /* 0x0000000000007918 */ /* 0x000fe20000000000 */
.L_x_45:
[----:B------:R-:W-:Y:S05]  /*1220*/  @P0 BRA `(.L_x_46) ;  /* 0x00000000000c0947 */ /* 0x000fea0003800000 */
[----:B------:R0:W-:Y:S01]  /*1230*/  UTMACMDFLUSH ;  /* 0x00000000000079b7 */ /* 0x0001e20000000000 */
[----:B------:R-:W-:Y:S05]  /*1240*/  @P0 BRA `(.L_x_46) ;  /* 0x0000000000040947 */ /* 0x000fea0003800000 */
[----:B------:R-:W-:-:S04]  /*1250*/  DEPBAR.LE SB0, 0x0 ;  /* 0x000080000000791a */ /* 0x000fc80000000000 */
.L_x_46:
[----:B------:R-:W-:Y:S05]  /*1260*/  WARPSYNC.ALL ;  /* 0x0000000000007948 */ /* 0x000fea0003800000 */
[----:B----4-:R-:W-:Y:S01]  /*1270*/  BAR.SYNC.DEFER_BLOCKING 0x0 ;  /* 0x0000000000007b1d */ /* 0x010fe20000010000 */
[----:B------:R-:W-:Y:S01]  /*1280*/  ISETP.GE.AND P0, PT, R7, 0x1, PT ;  /* 0x000000010700780c */ /* 0x000fe20003f06270 */
[----:B------:R-:W-:Y:S01]  /*1290*/  USHF.L.U32 UR15, UR30, 0x6, URZ ;  /* 0x000000061e0f7899 */ /* 0x000fe2000800063f */
[----:B------:R-:W-:Y:S02]  /*12a0*/  CS2R R24, SRZ ;  /* 0x0000000000187805 */ /* 0x000fe4000001ff00 */
[----:B------:R-:W-:-:S02]  /*12b0*/  CS2R R26, SRZ ;  /* 0x00000000001a7805 */ /* 0x000fc4000001ff00 */
[----:B------:R-:W-:Y:S01]  /*12c0*/  CS2R R28, SRZ ;  /* 0x00000000001c7805 */ /* 0x000fe2000001ff00 */
[----:B------:R-:W-:Y:S01]  /*12d0*/  VOTEU.ALL UP0, P2 ;  /* 0x00000000003f7886 */ /* 0x000fe20001000000 */
[----:B------:R-:W-:Y:S01]  /*12e0*/  UMOV UR6, 0x1 ;  /* 0x0000000100067882 */ /* 0x000fe20000000000 */
[----:B------:R-:W-:Y:S01]  /*12f0*/  VOTEU.ALL UP1, P2 ;  /* 0x00000000003f7886 */ /* 0x000fe20001020000 */
[----:B------:R-:W-:Y:S01]  /*1300*/  VOTEU.ALL UP2, P2 ;  /* 0x00000000003f7886 */ /* 0x000fe20001040000 */
[----:B------:R-:W-:Y:S01]  /*1310*/  VOTEU.ALL UP3, P2 ;  /* 0x00000000003f7886 */ /* 0x000fe20001060000 */
[----:B------:R-:W-:-:S04]  /*1320*/  @!UP0 UIADD3 UR8, -UR6, 0x100000, URZ ;  /* 0x0010000006088890 */ /* 0x000fc8000fffe13f */
[----:B------:R-:W-:Y:S02]  /*1330*/  @!UP0 USHF.L.U32 UR9, UR8, 0xb, URZ ;  /* 0x0000000b08098899 */ /* 0x000fe4000800063f */
[----:B------:R-:W-:Y:S01]  /*1340*/  @!UP0 USHF.L.U32 UR8, UR8, 0x1, URZ ;  /* 0x0000000108088899 */ /* 0x000fe2000800063f */
[----:B------:R-:W-:Y:S01]  /*1350*/  CS2R R30, SRZ ;  /* 0x00000000001e7805 */ /* 0x000fe2000001ff00 */
        /* <DEDUP_REMOVED lines=12> */
[----:B------:R-:W-:Y:S01]  /*1420*/  VOTEU.ALL UP0, P2 ;  /* 0x00000000003f7886 */ /* 0x000fe20001000000 */
[----:B------:R-:W-:Y:S01]  /*1430*/  CS2R R38, SRZ ;  /* 0x0000000000267805 */ /* 0x000fe2000001ff00 */
[----:B------:R-:W4:Y:S03]  /*1440*/  FENCE.VIEW.ASYNC.S ;  /* 0x00000000000073c6 */ /* 0x000f260000000000 */
[----:B----4-:R-:W4:Y:S02]  /*1450*/  @!UP0 SYNCS.EXCH.64 URZ, [UR16+0x20000], UR8 ;  /* 0x02000008103f85b2 */ /* 0x010f240008000100 */
[----:B----4-:R-:W-:Y:S06]  /*1460*/  BAR.SYNC.DEFER_BLOCKING 0x0 ;  /* 0x0000000000007b1d */ /* 0x010fec0000010000 */
[----:B------:R4:W2:Y:S02]  /*1470*/  @!UP1 SYNCS.EXCH.64 URZ, [UR16+0x20008], UR10 ;  /* 0x0200080a103f95b2 */ /* 0x0008a40008000100 */
[----:B--2---:R-:W-:Y:S01]  /*1480*/  BAR.SYNC.DEFER_BLOCKING 0x0 ;  /* 0x0000000000007b1d */ /* 0x004fe20000010000 */
[----:B----4-:R-:W-:-:S05]  /*1490*/  USHF.L.U32 UR10, UR19, 0x6, URZ ;  /* 0x00000006130a7899 */ /* 0x010fca000800063f */
[----:B------:R2:W4:Y:S02]  /*14a0*/  @!UP2 SYNCS.EXCH.64 URZ, [UR16+0x20010], UR12 ;  /* 0x0200100c103fa5b2 */ /* 0x0005240008000100 */
[----:B----4-:R-:W-:Y:S06]  /*14b0*/  BAR.SYNC.DEFER_BLOCKING 0x0 ;  /* 0x0000000000007b1d */ /* 0x010fec0000010000 */
[----:B------:R2:W4:Y:S01]  /*14c0*/  @!UP3 SYNCS.EXCH.64 URZ, [UR16+0x20018], UR6 ;  /* 0x02001806103fb5b2 */ /* 0x0005220008000100 */
[----:B------:R-:W-:Y:S05]  /*14d0*/  @!P0 BRA `(.L_x_47) ;  /* 0x0000000400688947 */ /* 0x000fea0003800000 */
[----:B-----5:R-:W5:Y:S01]  /*14e0*/  LDC R4, c[0x0][0x230] ;  /* 0x00008c00ff047b82 */ /* 0x020f620000000800 */
[----:B-1----:R-:W-:Y:S02]  /*14f0*/  SHF.R.U32.HI R2, RZ, 0x5, R0 ;  /* 0x00000005ff027819 */ /* 0x002fe40000011600 */
[----:B------:R-:W-:Y:S02]  /*1500*/  CS2R R24, SRZ ;  /* 0x0000000000187805 */ /* 0x000fe4000001ff00 */
[----:B------:R-:W-:Y:S02]  /*1510*/  CS2R R26, SRZ ;  /* 0x00000000001a7805 */ /* 0x000fe4000001ff00 */
[----:B------:R-:W-:Y:S02]  /*1520*/  CS2R R28, SRZ ;  /* 0x00000000001c7805 */ /* 0x000fe4000001ff00 */
[----:B------:R-:W-:Y:S02]  /*1530*/  R2UR UR17, R2 ;  /* 0x00000000021172ca */ /* 0x000fe400000e0000 */
[----:B------:R-:W-:-:S02]  /*1540*/  CS2R R30, SRZ ;  /* 0x00000000001e7805 */ /* 0x000fc4000001ff00 */
[----:B------:R-:W-:Y:S02]  /*1550*/  CS2R R32, SRZ ;  /* 0x0000000000207805 */ /* 0x000fe4000001ff00 */
[----:B------:R-:W-:Y:S02]  /*1560*/  CS2R R34, SRZ ;  /* 0x0000000000227805 */ /* 0x000fe4000001ff00 */
[----:B------:R-:W-:Y:S02]  /*1570*/  CS2R R36, SRZ ;  /* 0x0000000000247805 */ /* 0x000fe4000001ff00 */
[----:B------:R-:W-:Y:S01]  /*1580*/  CS2R R38, SRZ ;  /* 0x0000000000267805 */ /* 0x000fe2000001ff00 */
[----:B------:R-:W-:Y:S01]  /*1590*/  UMOV UR5, URZ ;  /* 0x0000003f00057c82 */ /* 0x000fe20008000000 */
[----:B------:R-:W-:-:S05]  /*15a0*/  UMOV UR11, URZ ;  /* 0x0000003f000b7c82 */ /* 0x000fca0008000000 */
.L_x_49:
[----:B----4-:R-:W-:Y:S01]  /*15b0*/  BAR.SYNC.DEFER_BLOCKING 0x0 ;  /* 0x0000000000007b1d */ /* 0x010fe20000010000 */
[----:B------:R-:W-:Y:S01]  /*15c0*/  ULEA UR31, UR5, UR16, 0x3 ;  /* 0x00000010051f7291 */ /* 0x000fe2000f8e183f */
[----:B------:R-:W-:Y:S01]  /*15d0*/  @!P2 IMAD.MOV.U32 R3, RZ, RZ, 0x8000 ;  /* 0x00008000ff03a424 */ /* 0x000fe200078e00ff */
[----:B------:R-:W-:Y:S01]  /*15e0*/  ELECT P1, URZ, PT ;  /* 0x00000000003f782f */ /* 0x000fe20003820000 */
[----:B------:R-:W-:Y:S01]  /*15f0*/  IMAD.U32 R2, RZ, RZ, UR4 ;  /* 0x00000004ff027e24 */ /* 0x000fe2000f8e00ff */
[----:B------:R-:W-:Y:S02]  /*1600*/  ULEA UR20, UR5, UR16, 0xe ;  /* 0x0000001005147291 */ /* 0x000fe4000f8e703f */
[----:B------:R-:W-:Y:S01]  /*1610*/  ISETP.LT.U32.AND P1, PT, R6, 0x40, P1 ;  /* 0x000000400600780c */ /* 0x000fe20000f21070 */
[----:B------:R-:W-:Y:S01]  /*1620*/  ULOP3.LUT UR14, UR17, 0x1, URZ, 0xc0, !UPT ;  /* 0x00000001110e7892 */ /* 0x000fe2000f8ec03f */
[----:B------:R-:W-:Y:S02]  /*1630*/  SHF.L.U32 R2, R2, 0x1f, RZ ;  /* 0x0000001f02027819 */ /* 0x000fe400000006ff */
[----:B------:R-:W-:Y:S01]  /*1640*/  ELECT P0, URZ, PT ;  /* 0x00000000003f782f */ /* 0x000fe20003800000 */
[----:B--2---:R-:W-:-:S02]  /*1650*/  ULEA UR12, UR14, UR20, 0xd ;  /* 0x000000140e0c7291 */ /* 0x004fc4000f8e683f */
[----:B------:R-:W-:Y:S01]  /*1660*/  ULEA UR14, UR14, UR11, 0x6 ;  /* 0x0000000b0e0e7291 */ /* 0x000fe2000f8e303f */
[----:B------:R-:W-:Y:S01]  /*1670*/  ISETP.LT.U32.AND P0, PT, R6, 0x20, P0 ;  /* 0x000000200600780c */ /* 0x000fe20000701070 */
[----:B------:R-:W-:Y:S02]  /*1680*/  UIADD3 UR8, UR20, 0x10000, URZ ;  /* 0x0001000014087890 */ /* 0x000fe4000fffe03f */
[----:B------:R-:W-:Y:S02]  /*1690*/  ULOP3.LUT UR18, UR17, 0x4, URZ, 0xc0, !UPT ;  /* 0x0000000411127892 */ /* 0x000fe4000f8ec03f */
[----:B------:R-:W-:Y:S01]  /*16a0*/  VOTEU.ANY UP0, P1 ;  /* 0x00000000003f7886 */ /* 0x000fe20000800100 */
[----:B------:R-:W-:Y:S01]  /*16b0*/  VOTEU.ANY UP2, P1 ;  /* 0x00000000003f7886 */ /* 0x000fe20000840100 */
[----:B------:R-:W-:Y:S01]  /*16c0*/  USHF.R.U32.HI UR20, URZ, 0x4, UR20 ;  /* 0x000000043f147899 */ /* 0x000fe20008011614 */
[----:B------:R1:W-:Y:S01]  /*16d0*/  @!P2 SYNCS.ARRIVE.TRANS64 RZ, [UR31+0x20000], R3 ;  /* 0x02000003ffffa9a7 */ /* 0x0003e2000800001f */
[----:B------:R2:W-:Y:S06]  /*16e0*/  MEMBAR.ALL.CTA ;  /* 0x0000000000007992 */ /* 0x0005ec0000008000 */
[----:B--2---:R-:W2:Y:S01]  /*16f0*/  FENCE.VIEW.ASYNC.S ;  /* 0x00000000000073c6 */ /* 0x004ea20000000000 */
[----:B------:R-:W-:Y:S01]  /*1700*/  @UP0 UIADD3 UR13, UR31, 0x20000, URZ ;  /* 0x000200001f0d0890 */ /* 0x000fe2000fffe03f */
[----:B------:R-:W-:Y:S01]  /*1710*/  @UP0 UMOV UR6, UR24 ;  /* 0x0000001800060c82 */ /* 0x000fe20008000000 */
[----:B------:R-:W-:Y:S01]  /*1720*/  @UP0 UMOV UR7, UR25 ;  /* 0x0000001900070c82 */ /* 0x000fe20008000000 */
[----:B--2---:R-:W-:Y:S01]  /*1730*/  VOTEU.ANY UP1, P0 ;  /* 0x00000000003f7886 */ /* 0x004fe20000020100 */
[----:B------:R-:W-:Y:S01]  /*1740*/  VOTEU.ANY UP3, P0 ;  /* 0x00000000003f7886 */ /* 0x000fe20000060100 */
[----:B------:R-:W-:-:S02]  /*1750*/  ULEA.HI UR18, UR8, UR18, URZ, 0x1c ;  /* 0x0000001208127291 */ /* 0x000fc4000f8fe03f */
[----:B------:R-:W-:Y:S02]  /*1760*/  USGXT.U32 UR20, UR20, 0xe ;  /* 0x0000000e1414789a */ /* 0x000fe40008000000 */
[----:B------:R-:W-:Y:S01]  /*1770*/  @UP1 UIADD3 UR9, UR31, 0x20000, URZ ;  /* 0x000200001f091890 */ /* 0x000fe2000fffe03f */
[----:B------:R-:W-:Y:S01]  /*1780*/  @UP1 UMOV UR32, UR26 ;  /* 0x0000001a00201c82 */ /* 0x000fe20008000000 */
[----:B------:R-:W-:Y:S01]  /*1790*/  @UP1 UMOV UR33, UR27 ;  /* 0x0000001b00211c82 */ /* 0x000fe20008000000 */
[----:B------:R-:W-:Y:S01]  /*17a0*/  ULOP3.LUT UR22, UR18, 0x3fff, URZ, 0xc0, !UPT ;  /* 0x00003fff12167892 */ /* 0x000fe2000f8ec03f */
[----:B------:R-:W-:Y:S01]  /*17b0*/  UMOV UR21, 0x40000040 ;  /* 0x4000004000157882 */ /* 0x000fe20000000000 */
[----:B------:R-:W-:Y:S01]  /*17c0*/  UMOV UR23, 0x40000040 ;  /* 0x4000004000177882 */ /* 0x000fe20000000000 */
[----:B------:R-:W-:Y:S06]  /*17d0*/  BAR.SYNC.DEFER_BLOCKING 0x0 ;  /* 0x0000000000007b1d */ /* 0x000fec0000010000 */
[----:B------:R1:W-:Y:S02]  /*17e0*/  @UP2 UTMALDG.2D [UR12], [UR6] ;  /* 0x0000000c060025b4 */ /* 0x0003e40008008000 */
[----:B------:R-:W-:Y:S06]  /*17f0*/  BAR.SYNC.DEFER_BLOCKING 0x0 ;  /* 0x0000000000007b1d */ /* 0x000fec0000010000 */
[----:B------:R1:W-:Y:S02]  /*1800*/  @UP3 UTMALDG.2D [UR8], [UR32] ;  /* 0x00000008200035b4 */ /* 0x0003e40008008000 */
[----:B------:R-:W-:Y:S06]  /*1810*/  BAR.SYNC.DEFER_BLOCKING 0x0 ;  /* 0x0000000000007b1d */ /* 0x000fec0000010000 */
[----:B------:R-:W2:Y:S02]  /*1820*/  SYNCS.PHASECHK.TRANS64.TRYWAIT P0, [UR31+0x20000], R2 ;  /* 0x02000002ff0075a7 */ /* 0x000ea4000800015f */
[----:B-12---:R-:W-:Y:S05]  /*1830*/  @!P0 BRA `(.L_x_48) ;  /* 0x0000000400508947 */ /* 0x006fea0003800000 */
.L_x_50:
[----:B------:R-:W-:Y:S02]  /*1840*/  WARPGROUP.DEPBAR.LE gsb0, 0x0 ;  /* 0x00008000000079c5 */ /* 0x000fe40000010000 */
[----:B------:R-:W-:Y:S01]  /*1850*/  WARPGROUP.ARRIVE ;  /* 0x00000000000079c5 */ /* 0x000fe20000000000 */
[----:B------:R-:W-:Y:S01]  /*1860*/  UMOV UR6, URZ ;  /* 0x0000003f00067c82 */ /* 0x000fe20008000000 */
[----:B------:R-:W-:Y:S01]  /*1870*/  UMOV UR7, URZ ;  /* 0x0000003f00077c82 */ /* 0x000fe20008000000 */
[----:B------:R-:W-:Y:S02]  /*1880*/  UIADD3 UR11, UR11, 0x80, URZ ;  /* 0x000000800b0b7890 */ /* 0x000fe4000fffe03f */
[----:B------:R-:W-:Y:S01]  /*1890*/  UIADD3 UR5, UR5, 0x1, URZ ;  /* 0x0000000105057890 */ /* 0x000fe2000fffe03f */
[----:B------:R-:W-:Y:S01]  /*18a0*/  HGMMA.64x32x16.F32.BF16 R24, gdesc[UR20].tnspB, R24 ;  /* 0x40600000141879f0 */ /* 0x000fe20008701818 */
[----:B------:R-:W-:Y:S02]  /*18b0*/  UIADD3 UR20, UP0, UR20, 0x2, URZ ;  /* 0x0000000214147890 */ /* 0x000fe4000ff1e03f */
[----:B------:R-:W-:Y:S01]  /*18c0*/  UIADD3 UR22, UP1, UR22, 0x80, URZ ;  /* 0x0000008016167890 */ /* 0x000fe2000ff3e03f */
[----:B-----5:R-:W-:Y:S01]  /*18d0*/  ISETP.LE.AND P0, PT, R4, UR11, PT ;  /* 0x0000000b04007c0c */ /* 0x020fe2000bf03270 */
[----:B------:R-:W-:-:S02]  /*18e0*/  UIADD3.X UR21, UR6, 0x40000040, URZ, UP0, !UPT ;  /* 0x4000004006157890 */ /* 0x000fc400087fe43f */
[----:B------:R-:W-:Y:S02]  /*18f0*/  UIADD3.X UR23, UR7, 0x40000040, URZ, UP1, !UPT ;  /* 0x4000004007177890 */ /* 0x000fe40008ffe43f */
[----:B------:R-:W-:Y:S02]  /*1900*/  UIADD3.64 UR32, UR20, 0x2, URZ ;  /* 0x0000000214207897 */ /* 0x000fe4000fffe03f */
[----:B------:R-:W-:Y:S02]  /*1910*/  UIADD3.64 UR34, UR22, 0x80, URZ ;  /* 0x0000008016227897 */ /* 0x000fe4000fffe03f */
[----:B------:R-:W-:-:S04]  /*1920*/  UISETP.NE.U32.AND UP0, UPT, UR5, 0x4, UPT ;  /* 0x000000040500788c */ /* 0x000fc8000bf05070 */
[----:B------:R-:W-:Y:S02]  /*1930*/  USEL UR6, URZ, 0x1, UP0 ;  /* 0x000000013f067887 */ /* 0x000fe40008000000 */
[----:B------:R-:W-:Y:S02]  /*1940*/  USEL UR5, UR5, URZ, UP0 ;  /* 0x0000003f05057287 */ /* 0x000fe40008000000 */
[----:B------:R-:W-:Y:S01]  /*1950*/  ULOP3.LUT UR4, UR4, UR6, URZ, 0x3c, !UPT ;  /* 0x0000000604047292 */ /* 0x000fe2000f8e3c3f */
[----:B------:R-:W-:Y:S04]  /*1960*/  HGMMA.64x32x16.F32.BF16 R24, gdesc[UR20].tnspB, R24 ;  /* 0x40600000141879f0 */ /* 0x000fe80008701818 */
[----:B------:R-:W-:Y:S01]  /*1970*/  HGMMA.64x32x16.F32.BF16 R24, gdesc[UR32].tnspB, R24 ;  /* 0x40600000201879f0 */ /* 0x000fe20008701818 */
[----:B------:R-:W-:-:S02]  /*1980*/  UIADD3.64 UR32, UR20, 0x4, URZ ;  /* 0x0000000414207897 */ /* 0x000fc4000fffe03f */
[----:B------:R-:W-:-:S09]  /*1990*/  UIADD3.64 UR34, UR22, 0x100, URZ ;  /* 0x0000010016227897 */ /* 0x000fd2000fffe03f */
[----:B------:R-:W-:Y:S01]  /*19a0*/  HGMMA.64x32x16.F32.BF16 R24, gdesc[UR32].tnspB, R24 ;  /* 0x40600000201879f0 */ /* 0x000fe20008701818 */
[----:B------:R-:W-:Y:S02]  /*19b0*/  UIADD3.64 UR32, UR20, 0x1fe, URZ ;  /* 0x000001fe14207897 */ /* 0x000fe4000fffe03f */
[----:B------:R-:W-:-:S09]  /*19c0*/  UIADD3.64 UR34, UR22, 0x180, URZ ;  /* 0x0000018016227897 */ /* 0x000fd2000fffe03f */
[----:B------:R-:W-:Y:S01]  /*19d0*/  HGMMA.64x32x16.F32.BF16 R24, gdesc[UR32].tnspB, R24 ;  /* 0x40600000201879f0 */ /* 0x000fe20008701818 */
[----:B------:R-:W-:Y:S02]  /*19e0*/  UIADD3.64 UR32, UR20, 0x200, URZ ;  /* 0x0000020014207897 */ /* 0x000fe4000fffe03f */
[----:B------:R-:W-:-:S09]  /*19f0*/  UIADD3.64 UR34, UR22, 0x200, URZ ;  /* 0x0000020016227897 */ /* 0x000fd2000fffe03f */
[----:B------:R-:W-:Y:S01]  /*1a00*/  HGMMA.64x32x16.F32.BF16 R24, gdesc[UR32].tnspB, R24 ;  /* 0x40600000201879f0 */ /* 0x000fe20008701818 */
[----:B------:R-:W-:Y:S02]  /*1a10*/  UIADD3.64 UR32, UR20, 0x202, URZ ;  /* 0x0000020214207897 */ /* 0x000fe4000fffe03f */
[----:B------:R-:W-:Y:S02]  /*1a20*/  UIADD3.64 UR34, UR22, 0x280, URZ ;  /* 0x0000028016227897 */ /* 0x000fe4000fffe03f */
[----:B------:R-:W-:Y:S02]  /*1a30*/  UIADD3.64 UR20, UR20, 0x204, URZ ;  /* 0x0000020414147897 */ /* 0x000fe4000fffe03f */
[----:B------:R-:W-:-:S05]  /*1a40*/  UIADD3.64 UR22, UR22, 0x300, URZ ;  /* 0x0000030016167897 */ /* 0x000fca000fffe03f */
[----:B------:R-:W-:Y:S04]  /*1a50*/  HGMMA.64x32x16.F32.BF16 R24, gdesc[UR32].tnspB, R24 ;  /* 0x40600000201879f0 */ /* 0x000fe80008701818 */
[----:B------:R-:W-:Y:S01]  /*1a60*/  HGMMA.64x32x16.F32.BF16 R24, gdesc[UR20].tnspB, R24, gsb0 ;  /* 0x40600000141879f0 */ /* 0x000fe20008001818 */
[----:B------:R-:W-:Y:S05]  /*1a70*/  @!P0 BRA `(.L_x_49) ;  /* 0xfffffff800cc8947 */ /* 0x000fea000383ffff */
.L_x_47:
[----:B------:R-:W-:Y:S02]  /*1a80*/  WARPGROUP.DEPBAR.LE gsb0, 0x0 ;  /* 0x00008000000079c5 */ /* 0x000fe40000010000 */
[----:B----4-:R-:W-:Y:S01]  /*1a90*/  BAR.SYNC.DEFER_BLOCKING 0x0 ;  /* 0x0000000000007b1d */ /* 0x010fe20000010000 */
[C---:B-1----:R-:W-:Y:S01]  /*1aa0*/  IMAD.SHL.U32 R2, R0.reuse, 0x40, RZ ;  /* 0x0000004000027824 */ /* 0x042fe200078e00ff */
[----:B-----5:R-:W-:Y:S01]  /*1ab0*/  SHF.R.U32.HI R4, RZ, 0x1, R0 ;  /* 0x00000001ff047819 */ /* 0x020fe20000011600 */
[----:B------:R-:W-:Y:S01]  /*1ac0*/  IMAD.SHL.U32 R3, R0, 0x10, RZ ;  /* 0x0000001000037824 */ /* 0x000fe200078e00ff */
[----:B------:R-:W-:Y:S02]  /*1ad0*/  F2FP.BF16.F32.PACK_AB R24, R25, R24 ;  /* 0x000000181918723e */ /* 0x000fe400000010ff */
[----:B------:R-:W-:Y:S02]  /*1ae0*/  ELECT P0, URZ, PT ;  /* 0x00000000003f782f */ /* 0x000fe40003800000 */
[----:B------:R-:W-:Y:S01]  /*1af0*/  LOP3.LUT R2, R2, 0x1800, RZ, 0xc0, !PT ;  /* 0x0000180002027812 */ /* 0x000fe200078ec0ff */
[----:B------:R-:W-:Y:S01]  /*1b00*/  UMOV UR17, UR10 ;  /* 0x0000000a00117c82 */ /* 0x000fe20008000000 */
[----:B------:R-:W-:Y:S01]  /*1b10*/  LOP3.LUT R5, R4, 0x40, RZ, 0xc0, !PT ;  /* 0x0000004004057812 */ /* 0x000fe200078ec0ff */
[----:B------:R-:W-:Y:S01]  /*1b20*/  UMOV UR18, UR15 ;  /* 0x0000000f00127c82 */ /* 0x000fe20008000000 */
[----:B------:R-:W-:-:S02]  /*1b30*/  LOP3.LUT R2, R2, 0x70, R3, 0xf8, !PT ;  /* 0x0000007002027812 */ /* 0x000fc400078ef803 */
[----:B------:R-:W-:Y:S01]  /*1b40*/  LOP3.LUT R5, R5, 0x10, R0, 0xf8, !PT ;  /* 0x0000001005057812 */ /* 0x000fe200078ef800 */
[----:B------:R-:W-:Y:S01]  /*1b50*/  IMAD.SHL.U32 R0, R0, 0x80, RZ ;  /* 0x0000008000007824 */ /* 0x000fe200078e00ff */
[----:B------:R-:W-:Y:S02]  /*1b60*/  F2FP.BF16.F32.PACK_AB R25, R27, R26 ;  /* 0x0000001a1b19723e */ /* 0x000fe400000010ff */
[----:B------:R-:W-:Y:S02]  /*1b70*/  LOP3.LUT R5, R2, R5, RZ, 0x3c, !PT ;  /* 0x0000000502057212 */ /* 0x000fe400078e3cff */
[----:B------:R-:W-:Y:S02]  /*1b80*/  F2FP.BF16.F32.PACK_AB R32, R33, R32 ;  /* 0x000000202120723e */ /* 0x000fe400000010ff */
[----:B------:R-:W-:Y:S02]  /*1b90*/  LOP3.LUT R0, R5, 0x780, R0, 0xf8, !PT ;  /* 0x0000078005007812 */ /* 0x000fe400078ef800 */
[----:B------:R-:W-:Y:S01]  /*1ba0*/  F2FP.BF16.F32.PACK_AB R26, R29, R28 ;  /* 0x0000001c1d1a723e */ /* 0x000fe200000010ff */
[----:B------:R-:W1:Y:S02]  /*1bb0*/  @!P2 SYNCS.CCTL.IV [UR16+0x20000] ;  /* 0x02000000ff00a9b1 */ /* 0x000e640008000010 */
[----:B-1----:R-:W-:Y:S01]  /*1bc0*/  BAR.SYNC.DEFER_BLOCKING 0x0 ;  /* 0x0000000000007b1d */ /* 0x002fe20000010000 */
[C---:B------:R-:W-:Y:S01]  /*1bd0*/  LOP3.LUT R2, R0.reuse, 0x20, RZ, 0x3c, !PT ;  /* 0x0000002000027812 */ /* 0x040fe200078e3cff */
[----:B------:R-:W-:Y:S01]  /*1be0*/  VIADD R0, R0, UR16 ;  /* 0x0000001000007c36 */ /* 0x000fe20008000000 */
[----:B------:R-:W-:-:S02]  /*1bf0*/  F2FP.BF16.F32.PACK_AB R27, R31, R30 ;  /* 0x0000001e1f1b723e */ /* 0x000fc400000010ff */
[----:B------:R-:W-:Y:S01]  /*1c00*/  F2FP.BF16.F32.PACK_AB R33, R35, R34 ;  /* 0x000000222321723e */ /* 0x000fe200000010ff */
[----:B------:R-:W-:Y:S01]  /*1c10*/  VIADD R2, R2, UR16 ;  /* 0x0000001002027c36 */ /* 0x000fe20008000000 */
[----:B------:R-:W-:Y:S02]  /*1c20*/  F2FP.BF16.F32.PACK_AB R34, R37, R36 ;  /* 0x000000242522723e */ /* 0x000fe400000010ff */
[----:B------:R-:W-:Y:S02]  /*1c30*/  F2FP.BF16.F32.PACK_AB R35, R39, R38 ;  /* 0x000000262723723e */ /* 0x000fe400000010ff */
[----:B------:R-:W-:Y:S01]  /*1c40*/  ISETP.LT.U32.AND P0, PT, R6, 0x20, P0 ;  /* 0x000000200600780c */ /* 0x000fe20000701070 */
[----:B------:R-:W1:Y:S02]  /*1c50*/  @!P2 SYNCS.CCTL.IV [UR16+0x20008] ;  /* 0x02000800ff00a9b1 */ /* 0x000e640008000010 */
[----:B-1----:R-:W-:Y:S10]  /*1c60*/  BAR.SYNC.DEFER_BLOCKING 0x0 ;  /* 0x0000000000007b1d */ /* 0x002ff40000010000 */
[----:B------:R-:W-:Y:S01]  /*1c70*/  VOTEU.ANY UP0, P0 ;  /* 0x00000000003f7886 */ /* 0x000fe20000000100 */
[----:B------:R-:W-:-:S04]  /*1c80*/  VOTEU.ANY UP1, P0 ;  /* 0x00000000003f7886 */ /* 0x000fc80000020100 */
[----:B--2---:R-:W-:Y:S01]  /*1c90*/  @UP0 UMOV UR6, UR28 ;  /* 0x0000001c00060c82 */ /* 0x004fe20008000000 */
[----:B------:R-:W-:Y:S01]  /*1ca0*/  @UP0 UMOV UR7, UR29 ;  /* 0x0000001d00070c82 */ /* 0x000fe20008000000 */
[----:B------:R-:W1:Y:S02]  /*1cb0*/  @!P2 SYNCS.CCTL.IV [UR16+0x20010] ;  /* 0x02001000ff00a9b1 */ /* 0x000e640008000010 */
[----:B-1----:R-:W-:Y:S06]  /*1cc0*/  BAR.SYNC.DEFER_BLOCKING 0x0 ;  /* 0x0000000000007b1d */ /* 0x002fec0000010000 */
[----:B------:R-:W1:Y:S02]  /*1cd0*/  @!P2 SYNCS.CCTL.IV [UR16+0x20018] ;  /* 0x02001800ff00a9b1 */ /* 0x000e640008000010 */
[----:B-1----:R-:W-:Y:S04]  /*1ce0*/  STSM.16.M88.4 [R0], R24 ;  /* 0x0000001800007844 */ /* 0x002fe80000000200 */
[----:B------:R-:W-:Y:S01]  /*1cf0*/  STSM.16.M88.4 [R2], R32 ;  /* 0x0000002002007844 */ /* 0x000fe20000000200 */
[----:B------:R1:W-:Y:S06]  /*1d00*/  MEMBAR.ALL.CTA ;  /* 0x0000000000007992 */ /* 0x0003ec0000008000 */
[----:B-1----:R-:W1:Y:S02]  /*1d10*/  FENCE.VIEW.ASYNC.S ;  /* 0x00000000000073c6 */ /* 0x002e640000000000 */
[----:B-1----:R-:W-:Y:S06]  /*1d20*/  BAR.SYNC.DEFER_BLOCKING 0x0 ;  /* 0x0000000000007b1d */ /* 0x002fec0000010000 */
[----:B------:R1:W-:Y:S01]  /*1d30*/  @UP1 UTMASTG.2D [UR16], [UR6] ;  /* 0x00000010060013b5 */ /* 0x0003e20008008000 */
[----:B------:R0:W-:Y:S01]  /*1d40*/  UTMACMDFLUSH ;  /* 0x00000000000079b7 */ /* 0x0001e20000000000 */
[----:B------:R-:W-:-:S04]  /*1d50*/  DEPBAR.LE SB0, 0x0 ;  /* 0x000080000000791a */ /* 0x000fc80000000000 */
[----:B------:R-:W-:Y:S06]  /*1d60*/  BAR.SYNC.DEFER_BLOCKING 0x0 ;  /* 0x0000000000007b1d */ /* 0x000fec0000010000 */
[----:B-1----:R-:W-:Y:S05]  /*1d70*/  EXIT ;  /* 0x000000000000794d */ /* 0x002fea0003800000 */
.L_x_48:
[----:B------:R-:W1:Y:S02]  /*1d80*/  SYNCS.PHASECHK.TRANS64.TRYWAIT P0, [UR31+0x20000], R2 ;  /* 0x02000002ff0075a7 */ /* 0x000e64000800015f */
[----:B-1----:R-:W-:Y:S05]  /*1d90*/  @!P0 BRA `(.L_x_48) ;  /* 0xfffffffc00f88947 */ /* 0x002fea000383ffff */
[----:B------:R-:W-:Y:S05]  /*1da0*/  BRA `(.L_x_50) ;  /* 0xfffffff800a47947 */ /* 0x000fea000383ffff */
.L_x_51:
[----:B------:R-:W-:-:S00]  /*1db0*/  BRA `(.L_x_51) ;  /* 0xfffffffc00fc7947 */ /* 0x000fc0000383ffff */
[----:B------:R-:W-:-:S00]  /*1dc0*/  NOP ;  /* 0x0000000000007918 */ /* 0x000fc00000000000 */
        /* <DEDUP_REMOVED lines=11> */
.L_x_52:


//--------------------- .nv.shared.gluon_wgmma    --------------------------
	.section	.nv.shared.gluon_wgmma,"aw",@nobits
	.sectionflags	@""
	.align	16
	.zero		1024


//--------------------- .nv.shared.reserved.0     --------------------------
	.section	.nv.shared.reserved.0,"aw",@nobits
	.weak		__nv_reservedSMEM_offset_0_alias
	.size		__nv_reservedSMEM_offset_0_alias, 0, 0
	.other		__nv_reservedSMEM_offset_0_alias,@"STO_CUDA_RESERVED_SHARED STV_DEFAULT"
__nv_reservedSMEM_offset_0_alias:
	.zero		0


//--------------------- .nv.constant0.gluon_wgmma --------------------------
	.section	.nv.constant0.gluon_wgmma,"a",@progbits
	.sectionflags	@""
	.align	4
.nv.constant0.gluon_wgmma:
	.zero		608


//--------------------- SYMBOLS --------------------------

	.type		.nv.reservedSmem.offset0,@object
	.size		.nv.reservedSmem.offset0,0x4
